def attn_fwd(
    Q,
    K,
    V,
    Out,
    Lse,
    sm_scale,
    stride_qz,
    stride_qh,
    stride_qm,
    stride_qk,
    stride_kz,
    stride_kh,
    stride_kn,
    stride_kk,
    stride_vz,
    stride_vh,
    stride_vn,
    stride_vk,
    stride_oz,
    stride_oh,
    stride_om,
    stride_ok,
    seqlen_q,
    seqlen_k,
    BLOCK_M: tl.constexpr,
    BLOCK_N: tl.constexpr,
    HEAD_DIM: tl.constexpr,
    CAUSAL: tl.constexpr,
):
    start_m = tl.program_id(0)
    off_hz = tl.program_id(1)
    q_off = off_hz * stride_qh
    k_off = off_hz * stride_kh
    v_off = off_hz * stride_vh
    offs_m = start_m * BLOCK_M + tl.arange(0, BLOCK_M)
    offs_d = tl.arange(0, HEAD_DIM)
    offs_n = tl.arange(0, BLOCK_N)
    q_ptrs = Q + q_off + offs_m[:, None] * stride_qm + offs_d[None, :] * stride_qk
    k_ptrs = K + k_off + offs_d[:, None] * stride_kk + offs_n[None, :] * stride_kn
    v_ptrs = V + v_off + offs_n[:, None] * stride_vn + offs_d[None, :] * stride_vk
    m_i = tl.full([BLOCK_M], float("-inf"), dtype=tl.float32)
    l_i = tl.zeros([BLOCK_M], dtype=tl.float32) + 1.0
    acc = tl.zeros([BLOCK_M, HEAD_DIM], dtype=tl.float32)
    q = tl.load(q_ptrs)
    acc, l_i, m_i = _attn_fwd_inner(
        acc,
        l_i,
        m_i,
        q,
        k_ptrs,
        v_ptrs,
        sm_scale,
        stride_kn,
        stride_vn,
        start_m,
        seqlen_k,
        BLOCK_M,
        BLOCK_N,
        HEAD_DIM,
        CAUSAL,
    )
    acc = acc / l_i[:, None]
    lse = m_i + tl.math.log2(l_i) / 1.4426950408889634
    o_ptrs = (
        Out
        + off_hz * stride_oh
        + offs_m[:, None] * stride_om
        + offs_d[None, :] * stride_ok
    )
    tl.store(o_ptrs, acc.to(Out.dtype.element_ty))
    tl.store(Lse + off_hz * seqlen_q + offs_m, lse)

# config = {"BLOCK_M": 64, "BLOCK_N": 32, "HEAD_DIM": 128, "arch": "sm_100", "causal": false, "dtype": "fp8e4m3", "num_stages": 3, "num_warps": 4}
# arch = sm_100


// ===== COMPILED SASS (sm_100a) =====

	.target	sm_100a

	.elftype	@"ET_EXEC"


//--------------------- .note.nv.tkinfo           --------------------------
	.section	.note.nv.tkinfo,"",@"SHT_NOTE"
	.sectionflags	@"SHF_NOTE_NV_TKINFO"
	.tkinfo
        /*0018*/ 	.word	0x00000081
        /*0030*/ 	.string	""
        /*0030*/ 	.string	"ptxas-blackwell"
        /*0030*/ 	.string	"Cuda compilation tools, release 12.9, V12.9.86"
        /*0030*/ 	.string	"Build cuda_12.9.r12.9/compiler.36037853_0"
        /*0030*/ 	.string	"-v  -suppress-debug-info  -lineinfo  -arch sm_100a "



//--------------------- .note.nv.cuver            --------------------------
	.section	.note.nv.cuver,"",@"SHT_NOTE"
	.sectionflags	@"SHF_NOTE_NV_CUVER"
        /*0018*/ 	.short	0x0001
        /*001a*/ 	.short	0x0064
        /*001c*/ 	.short	0x0001
        /*001e*/ 	.short	0x0000
        /*0020*/ 	.short	0x0001
        /*0022*/ 	.short	0x0000


//--------------------- .nv.info                  --------------------------
	.section	.nv.info,"",@"SHT_CUDA_INFO"
	.align	4


	//----- nvinfo : EIATTR_REGCOUNT
	.align		4
        /*0000*/ 	.byte	0x04, 0x2f
        /*0002*/ 	.short	(.L_5 - .L_4)
	.align		4
.L_4:
        /*0004*/ 	.word	index@(attn_fwd)
        /*0008*/ 	.word	0x000000fe


	//----- nvinfo : EIATTR_FRAME_SIZE
	.align		4
.L_5:
        /*000c*/ 	.byte	0x04, 0x11
        /*000e*/ 	.short	(.L_7 - .L_6)
	.align		4
.L_6:
        /*0010*/ 	.word	index@($__internal_2_$__cuda_sm10x_tcgen05_guardrail_trap_unallocated_columns_being_dealloced)
        /*0014*/ 	.word	0x00000000


	//----- nvinfo : EIATTR_FRAME_SIZE
	.align		4
.L_7:
        /*0018*/ 	.byte	0x04, 0x11
        /*001a*/ 	.short	(.L_9 - .L_8)
	.align		4
.L_8:
        /*001c*/ 	.word	index@($__internal_1_$__cuda_sm10x_tcgen05_guardrail_trap_phase_invalid_during_alloc)
        /*0020*/ 	.word	0x00000000


	//----- nvinfo : EIATTR_FRAME_SIZE
	.align		4
.L_9:
        /*0024*/ 	.byte	0x04, 0x11
        /*0026*/ 	.short	(.L_11 - .L_10)
	.align		4
.L_10:
        /*0028*/ 	.word	index@($__internal_0_$__cuda_sm10x_tcgen05_guardrail_trap_col_being_dealloced_not_returned_by_alloc)
        /*002c*/ 	.word	0x00000000


	//----- nvinfo : EIATTR_FRAME_SIZE
	.align		4
.L_11:
        /*0030*/ 	.byte	0x04, 0x11
        /*0032*/ 	.short	(.L_13 - .L_12)
	.align		4
.L_12:
        /*0034*/ 	.word	index@(attn_fwd)
        /*0038*/ 	.word	0x00000000


	//----- nvinfo : EIATTR_MIN_STACK_SIZE
	.align		4
.L_13:
        /*003c*/ 	.byte	0x04, 0x12
        /*003e*/ 	.short	(.L_15 - .L_14)
	.align		4
.L_14:
        /*0040*/ 	.word	index@(attn_fwd)
        /*0044*/ 	.word	0x00000000
.L_15:


//--------------------- .nv.info.attn_fwd         --------------------------
	.section	.nv.info.attn_fwd,"",@"SHT_CUDA_INFO"
	.sectionflags	@""
	.align	4


	//----- nvinfo : EIATTR_CUDA_API_VERSION
	.align		4
        /*0000*/ 	.byte	0x04, 0x37
        /*0002*/ 	.short	(.L_17 - .L_16)
.L_16:
        /*0004*/ 	.word	0x00000081


	//----- nvinfo : EIATTR_KPARAM_INFO
	.align		4
.L_17:
        /*0008*/ 	.byte	0x04, 0x17
        /*000a*/ 	.short	(.L_19 - .L_18)
.L_18:
        /*000c*/ 	.word	0x00000000
        /*0010*/ 	.short	0x0019
        /*0012*/ 	.short	0x0080
        /*0014*/ 	.byte	0x00, 0xf4, 0x21, 0x00


	//----- nvinfo : EIATTR_KPARAM_INFO
	.align		4
.L_19:
        /*0018*/ 	.byte	0x04, 0x17
        /*001a*/ 	.short	(.L_21 - .L_20)
.L_20:
        /*001c*/ 	.word	0x00000000
        /*0020*/ 	.short	0x0018
        /*0022*/ 	.short	0x0078
        /*0024*/ 	.byte	0x00, 0xf4, 0x21, 0x00


	//----- nvinfo : EIATTR_KPARAM_INFO
	.align		4
.L_21:
        /*0028*/ 	.byte	0x04, 0x17
        /*002a*/ 	.short	(.L_23 - .L_22)
.L_22:
        /*002c*/ 	.word	0x00000000
        /*0030*/ 	.short	0x0017
        /*0032*/ 	.short	0x0070
        /*0034*/ 	.byte	0x00, 0xf0, 0x11, 0x00


	//----- nvinfo : EIATTR_KPARAM_INFO
	.align		4
.L_23:
        /*0038*/ 	.byte	0x04, 0x17
        /*003a*/ 	.short	(.L_25 - .L_24)
.L_24:
        /*003c*/ 	.word	0x00000000
        /*0040*/ 	.short	0x0016
        /*0042*/ 	.short	0x006c
        /*0044*/ 	.byte	0x00, 0xf0, 0x11, 0x00


	//----- nvinfo : EIATTR_KPARAM_INFO
	.align		4
.L_25:
        /*0048*/ 	.byte	0x04, 0x17
        /*004a*/ 	.short	(.L_27 - .L_26)
.L_26:
        /*004c*/ 	.word	0x00000000
        /*0050*/ 	.short	0x0015
        /*0052*/ 	.short	0x0068
        /*0054*/ 	.byte	0x00, 0xf0, 0x11, 0x00


	//----- nvinfo : EIATTR_KPARAM_INFO
	.align		4
.L_27:
        /*0058*/ 	.byte	0x04, 0x17
        /*005a*/ 	.short	(.L_29 - .L_28)
.L_28:
        /*005c*/ 	.word	0x00000000
        /*0060*/ 	.short	0x0014
        /*0062*/ 	.short	0x0064
        /*0064*/ 	.byte	0x00, 0xf0, 0x11, 0x00


	//----- nvinfo : EIATTR_KPARAM_INFO
	.align		4
.L_29:
        /*0068*/ 	.byte	0x04, 0x17
        /*006a*/ 	.short	(.L_31 - .L_30)
.L_30:
        /*006c*/ 	.word	0x00000000
        /*0070*/ 	.short	0x0013
        /*0072*/ 	.short	0x0060
        /*0074*/ 	.byte	0x00, 0xf0, 0x11, 0x00


	//----- nvinfo : EIATTR_KPARAM_INFO
	.align		4
.L_31:
        /*0078*/ 	.byte	0x04, 0x17
        /*007a*/ 	.short	(.L_33 - .L_32)
.L_32:
        /*007c*/ 	.word	0x00000000
        /*0080*/ 	.short	0x0012
        /*0082*/ 	.short	0x005c
        /*0084*/ 	.byte	0x00, 0xf0, 0x11, 0x00


	//----- nvinfo : EIATTR_KPARAM_INFO
	.align		4
.L_33:
        /*0088*/ 	.byte	0x04, 0x17
        /*008a*/ 	.short	(.L_35 - .L_34)
.L_34:
        /*008c*/ 	.word	0x00000000
        /*0090*/ 	.short	0x0011
        /*0092*/ 	.short	0x0058
        /*0094*/ 	.byte	0x00, 0xf0, 0x11, 0x00


	//----- nvinfo : EIATTR_KPARAM_INFO
	.align		4
.L_35:
        /*0098*/ 	.byte	0x04, 0x17
        /*009a*/ 	.short	(.L_37 - .L_36)
.L_36:
        /*009c*/ 	.word	0x00000000
        /*00a0*/ 	.short	0x0010
        /*00a2*/ 	.short	0x0054
        /*00a4*/ 	.byte	0x00, 0xf0, 0x11, 0x00


	//----- nvinfo : EIATTR_KPARAM_INFO
	.align		4
.L_37:
        /*00a8*/ 	.byte	0x04, 0x17
        /*00aa*/ 	.short	(.L_39 - .L_38)
.L_38:
        /*00ac*/ 	.word	0x00000000
        /*00b0*/ 	.short	0x000f
        /*00b2*/ 	.short	0x0050
        /*00b4*/ 	.byte	0x00, 0xf0, 0x11, 0x00


	//----- nvinfo : EIATTR_KPARAM_INFO
	.align		4
.L_39:
        /*00b8*/ 	.byte	0x04, 0x17
        /*00ba*/ 	.short	(.L_41 - .L_40)
.L_40:
        /*00bc*/ 	.word	0x00000000
        /*00c0*/ 	.short	0x000e
        /*00c2*/ 	.short	0x004c
        /*00c4*/ 	.byte	0x00, 0xf0, 0x11, 0x00


	//----- nvinfo : EIATTR_KPARAM_INFO
	.align		4
.L_41:
        /*00c8*/ 	.byte	0x04, 0x17
        /*00ca*/ 	.short	(.L_43 - .L_42)
.L_42:
        /*00cc*/ 	.word	0x00000000
        /*00d0*/ 	.short	0x000d
        /*00d2*/ 	.short	0x0048
        /*00d4*/ 	.byte	0x00, 0xf0, 0x11, 0x00


	//----- nvinfo : EIATTR_KPARAM_INFO
	.align		4
.L_43:
        /*00d8*/ 	.byte	0x04, 0x17
        /*00da*/ 	.short	(.L_45 - .L_44)
.L_44:
        /*00dc*/ 	.word	0x00000000
        /*00e0*/ 	.short	0x000c
        /*00e2*/ 	.short	0x0044
        /*00e4*/ 	.byte	0x00, 0xf0, 0x11, 0x00


	//----- nvinfo : EIATTR_KPARAM_INFO
	.align		4
.L_45:
        /*00e8*/ 	.byte	0x04, 0x17
        /*00ea*/ 	.short	(.L_47 - .L_46)
.L_46:
        /*00ec*/ 	.word	0x00000000
        /*00f0*/ 	.short	0x000b
        /*00f2*/ 	.short	0x0040
        /*00f4*/ 	.byte	0x00, 0xf0, 0x11, 0x00


	//----- nvinfo : EIATTR_KPARAM_INFO
	.align		4
.L_47:
        /*00f8*/ 	.byte	0x04, 0x17
        /*00fa*/ 	.short	(.L_49 - .L_48)
.L_48:
        /*00fc*/ 	.word	0x00000000
        /*0100*/ 	.short	0x000a
        /*0102*/ 	.short	0x003c
        /*0104*/ 	.byte	0x00, 0xf0, 0x11, 0x00


	//----- nvinfo : EIATTR_KPARAM_INFO
	.align		4
.L_49:
        /*0108*/ 	.byte	0x04, 0x17
        /*010a*/ 	.short	(.L_51 - .L_50)
.L_50:
        /*010c*/ 	.word	0x00000000
        /*0110*/ 	.short	0x0009
        /*0112*/ 	.short	0x0038
        /*0114*/ 	.byte	0x00, 0xf0, 0x11, 0x00


	//----- nvinfo : EIATTR_KPARAM_INFO
	.align		4
.L_51:
        /*0118*/ 	.byte	0x04, 0x17
        /*011a*/ 	.short	(.L_53 - .L_52)
.L_52:
        /*011c*/ 	.word	0x00000000
        /*0120*/ 	.short	0x0008
        /*0122*/ 	.short	0x0034
        /*0124*/ 	.byte	0x00, 0xf0, 0x11, 0x00


	//----- nvinfo : EIATTR_KPARAM_INFO
	.align		4
.L_53:
        /*0128*/ 	.byte	0x04, 0x17
        /*012a*/ 	.short	(.L_55 - .L_54)
.L_54:
        /*012c*/ 	.word	0x00000000
        /*0130*/ 	.short	0x0007
        /*0132*/ 	.short	0x0030
        /*0134*/ 	.byte	0x00, 0xf0, 0x11, 0x00


	//----- nvinfo : EIATTR_KPARAM_INFO
	.align		4
.L_55:
        /*0138*/ 	.byte	0x04, 0x17
        /*013a*/ 	.short	(.L_57 - .L_56)
.L_56:
        /*013c*/ 	.word	0x00000000
        /*0140*/ 	.short	0x0006
        /*0142*/ 	.short	0x002c
        /*0144*/ 	.byte	0x00, 0xf0, 0x11, 0x00


	//----- nvinfo : EIATTR_KPARAM_INFO
	.align		4
.L_57:
        /*0148*/ 	.byte	0x04, 0x17
        /*014a*/ 	.short	(.L_59 - .L_58)
.L_58:
        /*014c*/ 	.word	0x00000000
        /*0150*/ 	.short	0x0005
        /*0152*/ 	.short	0x0028
        /*0154*/ 	.byte	0x00, 0xf0, 0x11, 0x00


	//----- nvinfo : EIATTR_KPARAM_INFO
	.align		4
.L_59:
        /*0158*/ 	.byte	0x04, 0x17
        /*015a*/ 	.short	(.L_61 - .L_60)
.L_60:
        /*015c*/ 	.word	0x00000000
        /*0160*/ 	.short	0x0004
        /*0162*/ 	.short	0x0020
        /*0164*/ 	.byte	0x00, 0xf4, 0x21, 0x00


	//----- nvinfo : EIATTR_KPARAM_INFO
	.align		4
.L_61:
        /*0168*/ 	.byte	0x04, 0x17
        /*016a*/ 	.short	(.L_63 - .L_62)
.L_62:
        /*016c*/ 	.word	0x00000000
        /*0170*/ 	.short	0x0003
        /*0172*/ 	.short	0x0018
        /*0174*/ 	.byte	0x00, 0xf4, 0x21, 0x00


	//----- nvinfo : EIATTR_KPARAM_INFO
	.align		4
.L_63:
        /*0178*/ 	.byte	0x04, 0x17
        /*017a*/ 	.short	(.L_65 - .L_64)
.L_64:
        /*017c*/ 	.word	0x00000000
        /*0180*/ 	.short	0x0002
        /*0182*/ 	.short	0x0010
        /*0184*/ 	.byte	0x00, 0xf4, 0x21, 0x00


	//----- nvinfo : EIATTR_KPARAM_INFO
	.align		4
.L_65:
        /*0188*/ 	.byte	0x04, 0x17
        /*018a*/ 	.short	(.L_67 - .L_66)
.L_66:
        /*018c*/ 	.word	0x00000000
        /*0190*/ 	.short	0x0001
        /*0192*/ 	.short	0x0008
        /*0194*/ 	.byte	0x00, 0xf4, 0x21, 0x00


	//----- nvinfo : EIATTR_KPARAM_INFO
	.align		4
.L_67:
        /*0198*/ 	.byte	0x04, 0x17
        /*019a*/ 	.short	(.L_69 - .L_68)
.L_68:
        /*019c*/ 	.word	0x00000000
        /*01a0*/ 	.short	0x0000
        /*01a2*/ 	.short	0x0000
        /*01a4*/ 	.byte	0x00, 0xf4, 0x21, 0x00


	//----- nvinfo : EIATTR_AT_ENTRY_FRAGMENTS
	.align		4
.L_69:
        /*01a8*/ 	.byte	0x04, 0x4f
        /*01aa*/ 	.short	(.L_71 - .L_70)


	//   ....[0]....
.L_70:
        /*01ac*/ 	.word	0x00000004


	//----- nvinfo : EIATTR_RESERVED_SMEM_USED
	.align		4
.L_71:
        /*01b0*/ 	.byte	0x01, 0x41
	.zero		2


	//----- nvinfo : EIATTR_SPARSE_MMA_MASK
	.align		4
        /*01b4*/ 	.byte	0x03, 0x50
        /*01b6*/ 	.short	0x0000


	//----- nvinfo : EIATTR_TCGEN05_1CTA_USED
	.align		4
        /*01b8*/ 	.byte	0x01, 0x51
	.zero		2


	//----- nvinfo : EIATTR_MAXREG_COUNT
	.align		4
        /*01bc*/ 	.byte	0x03, 0x1b
        /*01be*/ 	.short	0x00ff


	//----- nvinfo : EIATTR_NUM_BARRIERS
	.align		4
        /*01c0*/ 	.byte	0x02, 0x4c
        /*01c2*/ 	.byte	0x01
	.zero		1


	//----- nvinfo : EIATTR_INT_WARP_WIDE_INSTR_OFFSETS
	.align		4
        /*01c4*/ 	.byte	0x04, 0x31
        /*01c6*/ 	.short	(.L_73 - .L_72)


	//   ....[0]....
.L_72:
        /*01c8*/ 	.word	0x00001870


	//   ....[1]....
        /*01cc*/ 	.word	0x000018c0


	//   ....[2]....
        /*01d0*/ 	.word	0x00002810


	//   ....[3]....
        /*01d4*/ 	.word	0x000028f0


	//   ....[4]....
        /*01d8*/ 	.word	0x00004f80


	//   ....[5]....
        /*01dc*/ 	.word	0x00009bf0


	//   ....[6]....
        /*01e0*/ 	.word	0x00009c40


	//----- nvinfo : EIATTR_COOP_GROUP_MASK_REGIDS
	.align		4
.L_73:
        /*01e4*/ 	.byte	0x04, 0x29
        /*01e6*/ 	.short	(.L_75 - .L_74)


	//   ....[0]....
.L_74:
        /*01e8*/ 	.word	0xffffffff


	//   ....[1]....
        /*01ec*/ 	.word	0xffffffff


	//   ....[2]....
        /*01f0*/ 	.word	0xffffffff


	//   ....[3]....
        /*01f4*/ 	.word	0xffffffff


	//   ....[4]....
        /*01f8*/ 	.word	0xffffffff


	//   ....[5]....
        /*01fc*/ 	.word	0xffffffff


	//   ....[6]....
        /*0200*/ 	.word	0xffffffff


	//   ....[7]....
        /*0204*/ 	.word	0xffffffff


	//----- nvinfo : EIATTR_COOP_GROUP_INSTR_OFFSETS
	.align		4
.L_75:
        /*0208*/ 	.byte	0x04, 0x28
        /*020a*/ 	.short	(.L_77 - .L_76)


	//   ....[0]....
.L_76:
        /*020c*/ 	.word	0x00000050


	//   ....[1]....
        /*0210*/ 	.word	0x00000310


	//   ....[2]....
        /*0214*/ 	.word	0x00003960


	//   ....[3]....
        /*0218*/ 	.word	0x000040f0


	//   ....[4]....
        /*021c*/ 	.word	0x00005560


	//   ....[5]....
        /*0220*/ 	.word	0x000059a0


	//   ....[6]....
        /*0224*/ 	.word	0x00009a80


	//   ....[7]....
        /*0228*/ 	.word	0x00009cf0


	//----- nvinfo : EIATTR_VRC_CTA_INIT_COUNT
	.align		4
.L_77:
        /*022c*/ 	.byte	0x02, 0x4a
        /*022e*/ 	.byte	0x80
	.zero		1


	//----- nvinfo : EIATTR_MBARRIER_INSTR_OFFSETS
	.align		4
        /*0230*/ 	.byte	0x04, 0x39
        /*0232*/ 	.short	(.L_79 - .L_78)


	//   ....[0]....
.L_78:
        /*0234*/ 	.word	0x00002110
        /*0238*/ 	.word	0x000000ff
        /*023c*/ 	.word	0x00000000
        /*0240*/ 	.short	0x0100
        /*0242*/ 	.byte	0x0c
	.zero		1


	//   ....[1]....
        /*0244*/ 	.word	0x00002850
        /*0248*/ 	.word	0x000000ff
        /*024c*/ 	.word	0x00005808
        /*0250*/ 	.short	0x0100
        /*0252*/ 	.byte	0x0a
	.zero		1


	//   ....[2]....
        /*0254*/ 	.word	0x00002be0
        /*0258*/ 	.word	0x000000ff
        /*025c*/ 	.word	0x00003000
        /*0260*/ 	.short	0x0100
        /*0262*/ 	.byte	0x0a
	.zero		1


	//   ....[3]....
        /*0264*/ 	.word	0x00002e50
        /*0268*/ 	.word	0x000000ff
        /*026c*/ 	.word	0x00003000
        /*0270*/ 	.short	0x010a
        /*0272*/ 	.byte	0x0a
	.zero		1


	//   ....[4]....
        /*0274*/ 	.word	0x00002f80
        /*0278*/ 	.word	0x000000ff
        /*027c*/ 	.word	0x00003000
        /*0280*/ 	.short	0x0108
        /*0282*/ 	.byte	0x0a
	.zero		1


	//   ....[5]....
        /*0284*/ 	.word	0x000051c0
        /*0288*/ 	.word	0x000000ff
        /*028c*/ 	.word	0x00005810
        /*0290*/ 	.short	0x0100
        /*0292*/ 	.byte	0x0a
	.zero		1


	//   ....[6]....
        /*0294*/ 	.word	0x00005340
        /*0298*/ 	.word	0x000000ff
        /*029c*/ 	.word	0x00005810
        /*02a0*/ 	.short	0x010a
        /*02a2*/ 	.byte	0x0a
	.zero		1


	//   ....[7]....
        /*02a4*/ 	.word	0x000053b0
        /*02a8*/ 	.word	0x000000ff
        /*02ac*/ 	.word	0x00005810
        /*02b0*/ 	.short	0x0108
        /*02b2*/ 	.byte	0x0a
	.zero		1


	//   ....[8]....
        /*02b4*/ 	.word	0x00005420
        /*02b8*/ 	.word	0x000000ff
        /*02bc*/ 	.word	0x00000000
        /*02c0*/ 	.short	0x010a
        /*02c2*/ 	.byte	0x0c
	.zero		1


	//   ....[9]....
        /*02c4*/ 	.word	0x00006960
        /*02c8*/ 	.word	0x000000ff
        /*02cc*/ 	.word	0x00000000
        /*02d0*/ 	.short	0x010a
        /*02d2*/ 	.byte	0x0c
	.zero		1


	//   ....[10]....
        /*02d4*/ 	.word	0x00006ab0
        /*02d8*/ 	.word	0x000000ff
        /*02dc*/ 	.word	0x00005800
        /*02e0*/ 	.short	0x0108
        /*02e2*/ 	.byte	0x0a
	.zero		1


	//   ....[11]....
        /*02e4*/ 	.word	0x00006b80
        /*02e8*/ 	.word	0x000000ff
        /*02ec*/ 	.word	0x00005808
        /*02f0*/ 	.short	0x0108
        /*02f2*/ 	.byte	0x0a
	.zero		1


	//   ....[12]....
        /*02f4*/ 	.word	0x00009d10
        /*02f8*/ 	.word	0x000000ff
        /*02fc*/ 	.word	0x00003000
        /*0300*/ 	.short	0x010a
        /*0302*/ 	.byte	0x0a
	.zero		1


	//   ....[13]....
        /*0304*/ 	.word	0x00009d40
        /*0308*/ 	.word	0x000000ff
        /*030c*/ 	.word	0x00005810
        /*0310*/ 	.short	0x010a
        /*0312*/ 	.byte	0x0a
	.zero		1


	//   ....[14]....
        /*0314*/ 	.word	0x00009d70
        /*0318*/ 	.word	0x000000ff
        /*031c*/ 	.word	0x00000000
        /*0320*/ 	.short	0x010a
        /*0322*/ 	.byte	0x0c
	.zero		1


	//   ....[15]....
        /*0324*/ 	.word	0x00009da0
        /*0328*/ 	.word	0x000000ff
        /*032c*/ 	.word	0x00000000
        /*0330*/ 	.short	0x010a
        /*0332*/ 	.byte	0x0c
	.zero		1


	//----- nvinfo : EIATTR_NUM_MBARRIERS
	.align		4
.L_79:
        /*0334*/ 	.byte	0x03, 0x38
        /*0336*/ 	.short	0xffff


	//----- nvinfo : EIATTR_EXIT_INSTR_OFFSETS
	.align		4
        /*0338*/ 	.byte	0x04, 0x1c
        /*033a*/ 	.short	(.L_81 - .L_80)


	//   ....[0]....
.L_80:
        /*033c*/ 	.word	0x00009d00


	//----- nvinfo : EIATTR_REQNTID
	.align		4
.L_81:
        /*0340*/ 	.byte	0x04, 0x10
        /*0342*/ 	.short	(.L_83 - .L_82)
.L_82:
        /*0344*/ 	.word	0x00000080
        /*0348*/ 	.word	0x00000001
        /*034c*/ 	.word	0x00000001


	//----- nvinfo : EIATTR_CRS_STACK_SIZE
	.align		4
.L_83:
        /*0350*/ 	.byte	0x04, 0x1e
        /*0352*/ 	.short	(.L_85 - .L_84)
.L_84:
        /*0354*/ 	.word	0x00000000


	//----- nvinfo : EIATTR_CBANK_PARAM_SIZE
	.align		4
.L_85:
        /*0358*/ 	.byte	0x03, 0x19
        /*035a*/ 	.short	0x0088


	//----- nvinfo : EIATTR_PARAM_CBANK
	.align		4
        /*035c*/ 	.byte	0x04, 0x0a
        /*035e*/ 	.short	(.L_87 - .L_86)
	.align		4
.L_86:
        /*0360*/ 	.word	index@(.nv.constant0.attn_fwd)
        /*0364*/ 	.short	0x0380
        /*0366*/ 	.short	0x0088


	//----- nvinfo : EIATTR_SW_WAR
	.align		4
.L_87:
        /*0368*/ 	.byte	0x04, 0x36
        /*036a*/ 	.short	(.L_89 - .L_88)
.L_88:
        /*036c*/ 	.word	0x00000008
.L_89:


//--------------------- .nv.compat                --------------------------
	.section	.nv.compat,"",@"SHT_CUDA_COMPAT_INFO"
	.align	4
        /*0000*/ 	.byte	0x02, 0x02, 0x02, 0x00, 0x02, 0x05, 0x05, 0x00, 0x02, 0x03, 0x00, 0x00, 0x02, 0x06, 0x01, 0x00


//--------------------- .nv.callgraph             --------------------------
	.section	.nv.callgraph,"",@"SHT_CUDA_CALLGRAPH"
	.align	4
	.sectionentsize	8
	.align		4
        /*0000*/ 	.word	0x00000000
	.align		4
        /*0004*/ 	.word	0xffffffff
	.align		4
        /*0008*/ 	.word	0x00000000
	.align		4
        /*000c*/ 	.word	0xfffffffe
	.align		4
        /*0010*/ 	.word	0x00000000
	.align		4
        /*0014*/ 	.word	0xfffffffd
	.align		4
        /*0018*/ 	.word	0x00000000
	.align		4
        /*001c*/ 	.word	0xfffffffc


//--------------------- .nv.constant4             --------------------------
	.section	.nv.constant4,"a",@progbits
	.align	8
	.align		8
.nv.constant4:
        /*0000*/ 	.dword	_$_str


//--------------------- .text.attn_fwd            --------------------------
	.section	.text.attn_fwd,"ax",@progbits
	.align	128
        .global         attn_fwd
        .type           attn_fwd,@function
        .size           attn_fwd,(.L_x_27 - attn_fwd)
        .other          attn_fwd,@"STO_CUDA_ENTRY STV_DEFAULT"
attn_fwd:
.text.attn_fwd:
[----:B------:R-:W0:Y:S01]  /*0000*/  LDC R1, c[0x0][0x37c] ;  /* 0x0000df00ff017b82 */ /* 0x000e220000000800 */
[----:B------:R-:W1:Y:S02]  /*0010*/  S2R R0, SR_TID.X ;  /* 0x0000000000007919 */ /* 0x000e640000002100 */
[----:B-1----:R-:W-:-:S13]  /*0020*/  ISETP.GE.U32.AND P0, PT, R0, 0x20, PT ;  /* 0x000000200000780c */ /* 0x002fda0003f06070 */
[----:B------:R-:W-:Y:S05]  /*0030*/  @P0 BRA `(.L_x_0) ;  /* 0x0000000000b80947 */ /* 0x000fea0003800000 */
[----:B------:R-:W1:Y:S01]  /*0040*/  S2UR UR6, SR_CgaCtaId ;  /* 0x00000000000679c3 */ /* 0x000e620000008800 */
[----:B------:R-:W-:Y:S01]  /*0050*/  NOP ;  /* 0x0000000000007918 */ /* 0x000fe20000000000 */
[----:B------:R-:W-:Y:S02]  /*0060*/  UMOV UR4, 0x40 ;  /* 0x0000004000047882 */ /* 0x000fe40000000000 */
[----:B-1----:R-:W-:-:S09]  /*0070*/  ULEA UR4, UR6, UR4, 0x18 ;  /* 0x0000000406047291 */ /* 0x002fd2000f8ec0ff */
[----:B------:R-:W1:Y:S01]  /*0080*/  LDS.U8 R2, [UR4] ;  /* 0x00000004ff027984 */ /* 0x000e620008000000 */
[----:B------:R-:W-:Y:S02]  /*0090*/  UMOV UR4, 0x400 ;  /* 0x0000040000047882 */ /* 0x000fe40000000000 */
[----:B------:R-:W-:Y:S01]  /*00a0*/  ULEA UR4, UR6, UR4, 0x18 ;  /* 0x0000000406047291 */ /* 0x000fe2000f8ec0ff */
[----:B-1----:R-:W-:-:S13]  /*00b0*/  ISETP.NE.AND P1, PT, R2, RZ, PT ;  /* 0x000000ff0200720c */ /* 0x002fda0003f25270 */
[----:B------:R-:W-:Y:S05]  /*00c0*/  @P1 BRA `(.L_x_1) ;  /* 0x00000000007c1947 */ /* 0x000fea0003800000 */
[----:B------:R-:W-:-:S13]  /*00d0*/  ELECT P1, URZ, PT ;  /* 0x0000000000ff782f */ /* 0x000fda0003820000 */
[----:B------:R-:W-:Y:S05]  /*00e0*/  @!P1 BRA `(.L_x_2) ;  /* 0x0000000000849947 */ /* 0x000fea0003800000 */
[----:B------:R-:W-:Y:S01]  /*00f0*/  UMOV UR5, 0x4 ;  /* 0x0000000400057882 */ /* 0x000fe20000000000 */
[----:B------:R-:W-:Y:S02]  /*0100*/  IMAD.MOV.U32 R5, RZ, RZ, 0x1 ;  /* 0x00000001ff057424 */ /* 0x000fe400078e00ff */
[----:B------:R-:W-:Y:S02]  /*0110*/  IMAD.MOV.U32 R3, RZ, RZ, 0xf ;  /* 0x0000000fff037424 */ /* 0x000fe400078e00ff */
[----:B------:R-:W-:Y:S04]  /*0120*/  DEPBAR.LE SB1, 0x36 ;  /* 0x00009d800000791a */ /* 0x000fe80000000000 */
[----:B------:R-:W1:Y:S02]  /*0130*/  UTCATOMSWS.FIND_AND_SET.ALIGN UP0, UR5, UR5 ;  /* 0x00000005000575e3 */ /* 0x000e640008000800 */
[----:B-1----:R-:W-:-:S04]  /*0140*/  PLOP3.LUT P1, PT, PT, PT, UP0, 0x80, 0x8 ;  /* 0x000000000008781c */ /* 0x002fc80003f2f008 */
[----:B------:R-:W-:-:S04]  /*0150*/  SEL R2, RZ, 0xffffffff, !P1 ;  /* 0xffffffffff027807 */ /* 0x000fc80004800000 */
[----:B------:R-:W-:Y:S01]  /*0160*/  ISETP.NE.AND P1, PT, R2, RZ, PT ;  /* 0x000000ff0200720c */ /* 0x000fe20003f25270 */
[----:B------:R-:W-:-:S12]  /*0170*/  IMAD.U32 R2, RZ, RZ, UR5 ;  /* 0x00000005ff027e24 */ /* 0x000fd8000f8e00ff */
[----:B------:R-:W-:Y:S05]  /*0180*/  @P1 BRA `(.L_x_3) ;  /* 0x0000000000241947 */ /* 0x000fea0003800000 */
.L_x_4:
[----:B------:R-:W-:Y:S05]  /*0190*/  NANOSLEEP 0x64 ;  /* 0x000000640000795d */ /* 0x000fea0003800000 */
[----:B------:R-:W-:-:S05]  /*01a0*/  UMOV UR5, 0x4 ;  /* 0x0000000400057882 */ /* 0x000fca0000000000 */
[----:B------:R-:W-:Y:S04]  /*01b0*/  DEPBAR.LE SB1, 0x36 ;  /* 0x00009d800000791a */ /* 0x000fe80000000000 */
[----:B------:R-:W1:Y:S02]  /*01c0*/  UTCATOMSWS.FIND_AND_SET.ALIGN UP0, UR5, UR5 ;  /* 0x00000005000575e3 */ /* 0x000e640008000800 */
[----:B-1----:R-:W-:-:S04]  /*01d0*/  PLOP3.LUT P1, PT, PT, PT, UP0, 0x80, 0x8 ;  /* 0x000000000008781c */ /* 0x002fc80003f2f008 */
[----:B------:R-:W-:-:S04]  /*01e0*/  SEL R2, RZ, 0xffffffff, !P1 ;  /* 0xffffffffff027807 */ /* 0x000fc80004800000 */
[----:B------:R-:W-:Y:S01]  /*01f0*/  ISETP.NE.AND P1, PT, R2, RZ, PT ;  /* 0x000000ff0200720c */ /* 0x000fe20003f25270 */
[----:B------:R-:W-:-:S12]  /*0200*/  IMAD.U32 R2, RZ, RZ, UR5 ;  /* 0x00000005ff027e24 */ /* 0x000fd8000f8e00ff */
[----:B------:R-:W-:Y:S05]  /*0210*/  @!P1 BRA `(.L_x_4) ;  /* 0xfffffffc00dc9947 */ /* 0x000fea000383ffff */
.L_x_3:
[C---:B------:R-:W-:Y:S01]  /*0220*/  VIADD R4, R2.reuse, 0x10 ;  /* 0x0000001002047836 */ /* 0x040fe20000000000 */
[----:B------:R-:W-:Y:S01]  /*0230*/  UMOV UR5, 0x50 ;  /* 0x0000005000057882 */ /* 0x000fe20000000000 */
[----:B------:R-:W-:Y:S01]  /*0240*/  SHF.L.U32 R3, R3, R2, RZ ;  /* 0x0000000203037219 */ /* 0x000fe200000006ff */
[----:B------:R-:W-:Y:S01]  /*0250*/  ULEA UR5, UR6, UR5, 0x18 ;  /* 0x0000000506057291 */ /* 0x000fe2000f8ec0ff */
[----:B------:R-:W-:Y:S01]  /*0260*/  IMAD.SHL.U32 R2, R2, 0x20, RZ ;  /* 0x0000002002027824 */ /* 0x000fe200078e00ff */
[----:B------:R-:W-:-:S04]  /*0270*/  SHF.L.U32 R4, R5, R4, RZ ;  /* 0x0000000405047219 */ /* 0x000fc800000006ff */
[----:B------:R-:W-:-:S05]  /*0280*/  LOP3.LUT R3, R4, R3, RZ, 0xfc, !PT ;  /* 0x0000000304037212 */ /* 0x000fca00078efcff */
[----:B------:R1:W-:Y:S04]  /*0290*/  ATOMS.OR RZ, [UR5], R3 ;  /* 0x00000003ffff798c */ /* 0x0003e8000b000005 */
[----:B------:R1:W-:Y:S01]  /*02a0*/  STS [UR4], R2 ;  /* 0x00000002ff007988 */ /* 0x0003e20008000804 */
[----:B------:R-:W-:Y:S05]  /*02b0*/  BRA `(.L_x_2) ;  /* 0x0000000000107947 */ /* 0x000fea0003800000 */
.L_x_1:
[----:B------:R-:W-:-:S05]  /*02c0*/  IMAD.MOV.U32 R2, RZ, RZ, -0x1 ;  /* 0xffffffffff027424 */ /* 0x000fca00078e00ff */
[----:B------:R1:W-:Y:S02]  /*02d0*/  STS [UR4], R2 ;  /* 0x00000002ff007988 */ /* 0x0003e40008000804 */
[----:B-1----:R-:W-:-:S07]  /*02e0*/  MOV R2, 0x300 ;  /* 0x0000030000027802 */ /* 0x002fce0000000f00 */
[----:B0-----:R-:W-:Y:S05]  /*02f0*/  CALL.REL.NOINC `($__internal_1_$__cuda_sm10x_tcgen05_guardrail_trap_phase_invalid_during_alloc) ;  /* 0x0000009800c07944 */ /* 0x001fea0003c00000 */
.L_x_2:
[----:B------:R-:W-:Y:S05]  /*0300*/  WARPSYNC.ALL ;  /* 0x0000000000007948 */ /* 0x000fea0003800000 */
[----:B------:R-:W-:Y:S01]  /*0310*/  NOP ;  /* 0x0000000000007918 */ /* 0x000fe20000000000 */
.L_x_0:
[----:B-1----:R-:W1:Y:S01]  /*0320*/  S2R R2, SR_CTAID.X ;  /* 0x0000000000027919 */ /* 0x002e620000002500 */
[----:B------:R-:W2:Y:S01]  /*0330*/  S2UR UR6, SR_CgaCtaId ;  /* 0x00000000000679c3 */ /* 0x000ea20000008800 */
[----:B------:R-:W3:Y:S01]  /*0340*/  LDCU.64 UR4, c[0x0][0x3b0] ;  /* 0x00007600ff0477ac */ /* 0x000ee20008000a00 */
[C---:B------:R-:W-:Y:S02]  /*0350*/  LOP3.LUT R71, R0.reuse, 0x3f, RZ, 0xc0, !PT ;  /* 0x0000003f00477812 */ /* 0x040fe400078ec0ff */
[C---:B------:R-:W-:Y:S01]  /*0360*/  LEA.HI R8, R0.reuse, 0xe, RZ, 0x1a ;  /* 0x0000000e00087811 */ /* 0x040fe200078fd0ff */
[----:B------:R-:W-:Y:S01]  /*0370*/  UMOV UR10, 0x400 ;  /* 0x00000400000a7882 */ /* 0x000fe20000000000 */
[----:B------:R-:W4:Y:S01]  /*0380*/  LDCU.64 UR28, c[0x0][0x358] ;  /* 0x00006b00ff1c77ac */ /* 0x000f220008000a00 */
[C---:B------:R-:W-:Y:S01]  /*0390*/  LEA.HI R12, R0.reuse, 0x2e, RZ, 0x1a ;  /* 0x0000002e000c7811 */ /* 0x040fe200078fd0ff */
[----:B------:R-:W3:Y:S01]  /*03a0*/  S2UR UR7, SR_CTAID.Y ;  /* 0x00000000000779c3 */ /* 0x000ee20000002600 */
[----:B------:R-:W-:-:S07]  /*03b0*/  LEA.HI R10, R0, 0x1e, RZ, 0x1a ;  /* 0x0000001e000a7811 */ /* 0x000fce00078fd0ff */
[----:B------:R-:W0:Y:S08]  /*03c0*/  LDC.64 R6, c[0x0][0x380] ;  /* 0x0000e000ff067b82 */ /* 0x000e300000000a00 */
[----:B------:R-:W4:Y:S01]  /*03d0*/  LDC R11, c[0x0][0x3b8] ;  /* 0x0000ee00ff0b7b82 */ /* 0x000f220000000800 */
[----:B--2---:R-:W-:-:S07]  /*03e0*/  ULEA UR10, UR6, UR10, 0x18 ;  /* 0x0000000a060a7291 */ /* 0x004fce000f8ec0ff */
[----:B------:R-:W-:Y:S01]  /*03f0*/  BAR.SYNC.DEFER_BLOCKING 0x0 ;  /* 0x0000000000007b1d */ /* 0x000fe20000010000 */
[----:B-1----:R-:W-:Y:S01]  /*0400*/  IMAD R71, R2, 0x40, R71 ;  /* 0x0000004002477824 */ /* 0x002fe200078e0247 */
[----:B------:R-:W-:Y:S01]  /*0410*/  SHF.R.U32.HI R2, RZ, 0x6, R0 ;  /* 0x00000006ff027819 */ /* 0x000fe20000011600 */
[----:B---3--:R-:W-:Y:S01]  /*0420*/  UIMAD UR4, UR7, UR4, URZ ;  /* 0x00000004070472a4 */ /* 0x008fe2000f8e02ff */
[----:B------:R-:W-:Y:S01]  /*0430*/  LEA.HI R70, R0, 0x3e, RZ, 0x1a ;  /* 0x0000003e00467811 */ /* 0x000fe200078fd0ff */
[----:B------:R-:W-:Y:S01]  /*0440*/  IMAD R3, R71, UR5, RZ ;  /* 0x0000000547037c24 */ /* 0x000fe2000f8e02ff */
[----:B------:R-:W-:Y:S01]  /*0450*/  SGXT.U32 R2, R2, 0x1 ;  /* 0x000000010202781a */ /* 0x000fe20000000000 */
[----:B------:R-:W-:Y:S01]  /*0460*/  USHF.R.S32.HI UR5, URZ, 0x1f, UR4 ;  /* 0x0000001fff057899 */ /* 0x000fe20008011404 */
[----:B------:R-:W-:Y:S01]  /*0470*/  LEA.HI R69, R0, 0x4e, RZ, 0x1a ;  /* 0x0000004e00457811 */ /* 0x000fe200078fd0ff */
[----:B------:R-:W1:Y:S01]  /*0480*/  LDC.64 R224, c[0x0][0x388] ;  /* 0x0000e200ffe07b82 */ /* 0x000e620000000a00 */
[----:B0-----:R-:W-:-:S02]  /*0490*/  IADD3 R6, P1, P2, R3, UR4, R6 ;  /* 0x0000000403067c10 */ /* 0x001fc4000fa3e006 */
[----:B------:R-:W-:Y:S02]  /*04a0*/  SHF.R.S32.HI R4, RZ, 0x1f, R3 ;  /* 0x0000001fff047819 */ /* 0x000fe40000011403 */
[----:B------:R-:W-:Y:S01]  /*04b0*/  LEA.HI R68, R0, 0x5e, RZ, 0x1a ;  /* 0x0000005e00447811 */ /* 0x000fe200078fd0ff */
[----:B------:R-:W0:Y:S01]  /*04c0*/  LDCU UR4, c[0x0][0x3c8] ;  /* 0x00007900ff0477ac */ /* 0x000e220008000800 */
[----:B------:R-:W-:Y:S01]  /*04d0*/  IADD3.X R4, PT, PT, R4, UR5, R7, P1, P2 ;  /* 0x0000000504047c10 */ /* 0x000fe20008fe4407 */
[-C--:B----4-:R-:W-:Y:S01]  /*04e0*/  IMAD R3, R2, R11.reuse, RZ ;  /* 0x0000000b02037224 */ /* 0x090fe200078e02ff */
[----:B------:R-:W2:Y:S01]  /*04f0*/  LDS R42, [UR10] ;  /* 0x0000000aff2a7984 */ /* 0x000ea20008000800 */
[----:B------:R-:W-:-:S03]  /*0500*/  IMAD R7, R8, R11, RZ ;  /* 0x0000000b08077224 */ /* 0x000fc600078e02ff */
[----:B------:R-:W-:Y:S01]  /*0510*/  IADD3 R2, P1, PT, R3, R6, RZ ;  /* 0x0000000603027210 */ /* 0x000fe20007f3e0ff */
[----:B------:R-:W-:Y:S02]  /*0520*/  IMAD R23, R11, 0x2, R3 ;  /* 0x000000020b177824 */ /* 0x000fe400078e0203 */
[-C--:B------:R-:W-:Y:S01]  /*0530*/  IMAD R17, R12, R11.reuse, RZ ;  /* 0x0000000b0c117224 */ /* 0x080fe200078e02ff */
[----:B------:R-:W-:Y:S01]  /*0540*/  LEA.HI.X.SX32 R3, R3, R4, 0x1, P1 ;  /* 0x0000000403037211 */ /* 0x000fe200008f0eff */
[----:B------:R-:W-:Y:S01]  /*0550*/  BAR.SYNC.DEFER_BLOCKING 0x0 ;  /* 0x0000000000007b1d */ /* 0x000fe20000010000 */
[-C--:B------:R-:W-:Y:S01]  /*0560*/  IADD3 R8, P1, PT, R7, R6.reuse, RZ ;  /* 0x0000000607087210 */ /* 0x080fe20007f3e0ff */
[----:B------:R-:W-:Y:S01]  /*0570*/  IMAD R13, R10, R11, RZ ;  /* 0x0000000b0a0d7224 */ /* 0x000fe200078e02ff */
[----:B------:R-:W-:Y:S02]  /*0580*/  IADD3 R14, P2, PT, R23, R6, RZ ;  /* 0x00000006170e7210 */ /* 0x000fe40007f5e0ff */
[----:B------:R-:W-:-:S02]  /*0590*/  LEA.HI.X.SX32 R9, R7, R4, 0x1, P1 ;  /* 0x0000000407097211 */ /* 0x000fc400008f0eff */
[----:B------:R-:W-:Y:S01]  /*05a0*/  IADD3 R18, P1, PT, R17, R6, RZ ;  /* 0x0000000611127210 */ /* 0x000fe20007f3e0ff */
[-C--:B------:R-:W-:Y:S01]  /*05b0*/  IMAD R21, R69, R11.reuse, RZ ;  /* 0x0000000b45157224 */ /* 0x080fe200078e02ff */
[-C--:B------:R-:W-:Y:S02]  /*05c0*/  LEA.HI.X.SX32 R15, R23, R4.reuse, 0x1, P2 ;  /* 0x00000004170f7211 */ /* 0x080fe400010f0eff */
[----:B------:R-:W-:Y:S01]  /*05d0*/  LEA.HI.X.SX32 R19, R17, R4, 0x1, P1 ;  /* 0x0000000411137211 */ /* 0x000fe200008f0eff */
[-C--:B------:R-:W-:Y:S01]  /*05e0*/  IMAD R17, R70, R11.reuse, RZ ;  /* 0x0000000b46117224 */ /* 0x080fe200078e02ff */
[----:B------:R-:W-:Y:S01]  /*05f0*/  IADD3 R12, P2, PT, R13, R6, RZ ;  /* 0x000000060d0c7210 */ /* 0x000fe20007f5e0ff */
[----:B------:R-:W-:-:S03]  /*0600*/  IMAD R27, R68, R11, RZ ;  /* 0x0000000b441b7224 */ /* 0x000fc600078e02ff */
[----:B------:R-:W-:Y:S02]  /*0610*/  IADD3 R16, P1, PT, R17, R6, RZ ;  /* 0x0000000611107210 */ /* 0x000fe40007f3e0ff */
[----:B------:R-:W-:Y:S01]  /*0620*/  LEA.HI.X.SX32 R13, R13, R4, 0x1, P2 ;  /* 0x000000040d0d7211 */ /* 0x000fe200010f0eff */
[----:B------:R3:W5:Y:S01]  /*0630*/  LDG.E.U8 R5, desc[UR28][R2.64] ;  /* 0x0000001c02057981 */ /* 0x000762000c1e1100 */
[----:B------:R-:W-:Y:S02]  /*0640*/  IADD3 R24, P2, PT, R21, R6, RZ ;  /* 0x0000000615187210 */ /* 0x000fe40007f5e0ff */
[----:B------:R-:W-:Y:S01]  /*0650*/  LEA.HI.X.SX32 R17, R17, R4, 0x1, P1 ;  /* 0x0000000411117211 */ /* 0x000fe200008f0eff */
[----:B------:R-:W5:Y:S04]  /*0660*/  LDG.E.U8 R7, desc[UR28][R14.64] ;  /* 0x0000001c0e077981 */ /* 0x000f68000c1e1100 */
[----:B------:R-:W5:Y:S01]  /*0670*/  LDG.E.U8 R9, desc[UR28][R8.64] ;  /* 0x0000001c08097981 */ /* 0x000f62000c1e1100 */
[----:B---3--:R-:W-:-:S02]  /*0680*/  LEA.HI R3, R0, 0x6e, RZ, 0x1a ;  /* 0x0000006e00037811 */ /* 0x008fc400078fd0ff */
[----:B------:R-:W-:Y:S01]  /*0690*/  LEA.HI R2, R0, 0x7e, RZ, 0x1a ;  /* 0x0000007e00027811 */ /* 0x000fe200078fd0ff */
[----:B------:R-:W5:Y:S01]  /*06a0*/  LDG.E.U8 R13, desc[UR28][R12.64] ;  /* 0x0000001c0c0d7981 */ /* 0x000f62000c1e1100 */
[----:B------:R-:W-:Y:S01]  /*06b0*/  IADD3 R20, P1, PT, R27, R6, RZ ;  /* 0x000000061b147210 */ /* 0x000fe20007f3e0ff */
[-C--:B------:R-:W-:Y:S02]  /*06c0*/  IMAD R29, R3, R11.reuse, RZ ;  /* 0x0000000b031d7224 */ /* 0x080fe400078e02ff */
[----:B------:R-:W-:Y:S01]  /*06d0*/  IMAD R31, R2, R11, RZ ;  /* 0x0000000b021f7224 */ /* 0x000fe200078e02ff */
[----:B------:R-:W-:Y:S01]  /*06e0*/  LEA.HI.X.SX32 R25, R21, R4, 0x1, P2 ;  /* 0x0000000415197211 */ /* 0x000fe200010f0eff */
[----:B------:R-:W5:Y:S01]  /*06f0*/  LDG.E.U8 R15, desc[UR28][R18.64] ;  /* 0x0000001c120f7981 */ /* 0x000f62000c1e1100 */
[----:B------:R-:W-:Y:S02]  /*0700*/  IADD3 R22, P2, PT, R29, R6, RZ ;  /* 0x000000061d167210 */ /* 0x000fe40007f5e0ff */
[----:B------:R-:W-:Y:S01]  /*0710*/  LEA.HI.X.SX32 R21, R27, R4, 0x1, P1 ;  /* 0x000000041b157211 */ /* 0x000fe200008f0eff */
[----:B------:R-:W-:Y:S01]  /*0720*/  IMAD R27, R11, 0x2, R23 ;  /* 0x000000020b1b7824 */ /* 0x000fe200078e0217 */
[----:B------:R-:W-:Y:S01]  /*0730*/  IADD3 R34, P1, PT, R31, R6, RZ ;  /* 0x000000061f227210 */ /* 0x000fe20007f3e0ff */
[----:B------:R-:W5:Y:S01]  /*0740*/  LDG.E.U8 R17, desc[UR28][R16.64] ;  /* 0x0000001c10117981 */ /* 0x000f62000c1e1100 */
[-C--:B------:R-:W-:Y:S01]  /*0750*/  LEA.HI.X.SX32 R23, R29, R4.reuse, 0x1, P2 ;  /* 0x000000041d177211 */ /* 0x080fe200010f0eff */
[----:B------:R-:W-:Y:S01]  /*0760*/  IMAD R29, R11, 0x2, R27 ;  /* 0x000000020b1d7824 */ /* 0x000fe200078e021b */
[----:B------:R-:W-:Y:S01]  /*0770*/  LEA.HI.X.SX32 R35, R31, R4, 0x1, P1 ;  /* 0x000000041f237211 */ /* 0x000fe200008f0eff */
[----:B------:R-:W5:Y:S01]  /*0780*/  LDG.E.U8 R19, desc[UR28][R24.64] ;  /* 0x0000001c18137981 */ /* 0x000f62000c1e1100 */
[----:B------:R-:W-:Y:S01]  /*0790*/  IADD3 R26, P1, PT, R27, R6, RZ ;  /* 0x000000061b1a7210 */ /* 0x000fe20007f3e0ff */
[----:B------:R-:W-:-:S02]  /*07a0*/  IMAD R31, R11, 0x2, R29 ;  /* 0x000000020b1f7824 */ /* 0x000fc400078e021d */
[----:B------:R-:W5:Y:S01]  /*07b0*/  LDG.E.U8 R21, desc[UR28][R20.64] ;  /* 0x0000001c14157981 */ /* 0x000f62000c1e1100 */
[----:B------:R-:W-:Y:S02]  /*07c0*/  LEA.HI.X.SX32 R27, R27, R4, 0x1, P1 ;  /* 0x000000041b1b7211 */ /* 0x000fe400008f0eff */
[----:B------:R-:W-:Y:S01]  /*07d0*/  IADD3 R28, P1, PT, R29, R6, RZ ;  /* 0x000000061d1c7210 */ /* 0x000fe20007f3e0ff */
[----:B------:R-:W-:Y:S01]  /*07e0*/  IMAD R33, R11, 0x2, R31 ;  /* 0x000000020b217824 */ /* 0x000fe200078e021f */
[----:B------:R-:W5:Y:S02]  /*07f0*/  LDG.E.U8 R23, desc[UR28][R22.64] ;  /* 0x0000001c16177981 */ /* 0x000f64000c1e1100 */
[----:B------:R-:W-:Y:S01]  /*0800*/  LEA.HI.X.SX32 R29, R29, R4, 0x1, P1 ;  /* 0x000000041d1d7211 */ /* 0x000fe200008f0eff */
[----:B------:R-:W-:Y:S01]  /*0810*/  IMAD R37, R11, 0x2, R33 ;  /* 0x000000020b257824 */ /* 0x000fe200078e0221 */
[----:B------:R-:W-:Y:S01]  /*0820*/  IADD3 R30, P1, PT, R31, R6, RZ ;  /* 0x000000061f1e7210 */ /* 0x000fe20007f3e0ff */
[----:B------:R3:W5:Y:S02]  /*0830*/  LDG.E.U8 R25, desc[UR28][R34.64] ;  /* 0x0000001c22197981 */ /* 0x000764000c1e1100 */
[----:B------:R-:W-:Y:S01]  /*0840*/  IMAD R39, R11, 0x4, R37 ;  /* 0x000000040b277824 */ /* 0x000fe200078e0225 */
[----:B------:R-:W-:Y:S01]  /*0850*/  LEA.HI.X.SX32 R31, R31, R4, 0x1, P1 ;  /* 0x000000041f1f7211 */ /* 0x000fe200008f0eff */
[----:B------:R4:W5:Y:S01]  /*0860*/  LDG.E.U8 R45, desc[UR28][R28.64] ;  /* 0x0000001c1c2d7981 */ /* 0x000962000c1e1100 */
[----:B------:R-:W-:Y:S01]  /*0870*/  IADD3 R32, P1, PT, R33, R6, RZ ;  /* 0x0000000621207210 */ /* 0x000fe20007f3e0ff */
[----:B------:R-:W-:-:S02]  /*0880*/  IMAD R41, R11, 0x2, R39 ;  /* 0x000000020b297824 */ /* 0x000fc400078e0227 */
[----:B------:R0:W5:Y:S01]  /*0890*/  LDG.E.U8 R8, desc[UR28][R26.64] ;  /* 0x0000001c1a087981 */ /* 0x000162000c1e1100 */
[----:B------:R-:W-:Y:S02]  /*08a0*/  LEA.HI.X.SX32 R33, R33, R4, 0x1, P1 ;  /* 0x0000000421217211 */ /* 0x000fe400008f0eff */
[----:B---3--:R-:W-:Y:S01]  /*08b0*/  IADD3 R34, P1, PT, R37, R6, RZ ;  /* 0x0000000625227210 */ /* 0x008fe20007f3e0ff */
[----:B------:R3:W5:Y:S01]  /*08c0*/  LDG.E.U8 R47, desc[UR28][R30.64] ;  /* 0x0000001c1e2f7981 */ /* 0x000762000c1e1100 */
[----:B----4-:R-:W-:Y:S02]  /*08d0*/  IMAD R29, R11, 0x2, R41 ;  /* 0x000000020b1d7824 */ /* 0x010fe400078e0229 */
[----:B------:R-:W-:Y:S01]  /*08e0*/  LEA.HI.X.SX32 R35, R37, R4, 0x1, P1 ;  /* 0x0000000425237211 */ /* 0x000fe200008f0eff */
[----:B------:R4:W5:Y:S01]  /*08f0*/  LDG.E.U8 R49, desc[UR28][R32.64] ;  /* 0x0000001c20317981 */ /* 0x000962000c1e1100 */
[-C--:B------:R-:W-:Y:S02]  /*0900*/  IADD3 R36, P2, PT, R39, R6.reuse, RZ ;  /* 0x0000000627247210 */ /* 0x080fe40007f5e0ff */
[----:B0-----:R-:W-:Y:S01]  /*0910*/  IADD3 R26, P1, PT, R41, R6, RZ ;  /* 0x00000006291a7210 */ /* 0x001fe20007f3e0ff */
[----:B------:R0:W5:Y:S01]  /*0920*/  LDG.E.U8 R12, desc[UR28][R34.64] ;  /* 0x0000001c220c7981 */ /* 0x000162000c1e1100 */
[----:B---3--:R-:W-:-:S02]  /*0930*/  IMAD R31, R11, 0x2, R29 ;  /* 0x000000020b1f7824 */ /* 0x008fc400078e021d */
[-C--:B------:R-:W-:Y:S02]  /*0940*/  LEA.HI.X.SX32 R27, R41, R4.reuse, 0x1, P1 ;  /* 0x00000004291b7211 */ /* 0x080fe400008f0eff */
[----:B------:R-:W-:Y:S01]  /*0950*/  LEA.HI.X.SX32 R37, R39, R4, 0x1, P2 ;  /* 0x0000000427257211 */ /* 0x000fe200010f0eff */
[----:B------:R-:W-:Y:S01]  /*0960*/  IMAD R39, R11, 0x2, R31 ;  /* 0x000000020b277824 */ /* 0x000fe200078e021f */
[----:B------:R-:W-:Y:S01]  /*0970*/  IADD3 R28, P1, PT, R29, R6, RZ ;  /* 0x000000061d1c7210 */ /* 0x000fe20007f3e0ff */
[----:B------:R-:W5:Y:S02]  /*0980*/  LDG.E.U8 R53, desc[UR28][R26.64] ;  /* 0x0000001c1a357981 */ /* 0x000f64000c1e1100 */
[----:B------:R-:W-:Y:S01]  /*0990*/  IMAD R41, R11, 0x2, R39 ;  /* 0x000000020b297824 */ /* 0x000fe200078e0227 */
[----:B------:R-:W-:Y:S01]  /*09a0*/  LEA.HI.X.SX32 R29, R29, R4, 0x1, P1 ;  /* 0x000000041d1d7211 */ /* 0x000fe200008f0eff */
[----:B------:R3:W5:Y:S01]  /*09b0*/  LDG.E.U8 R51, desc[UR28][R36.64] ;  /* 0x0000001c24337981 */ /* 0x000762000c1e1100 */
[----:B------:R-:W-:-:S02]  /*09c0*/  IADD3 R30, P1, PT, R31, R6, RZ ;  /* 0x000000061f1e7210 */ /* 0x000fc40007f3e0ff */
[----:B----4-:R-:W-:Y:S01]  /*09d0*/  IADD3 R32, P2, PT, R39, R6, RZ ;  /* 0x0000000627207210 */ /* 0x010fe20007f5e0ff */
[----:B------:R4:W5:Y:S01]  /*09e0*/  LDG.E.U8 R14, desc[UR28][R28.64] ;  /* 0x0000001c1c0e7981 */ /* 0x000962000c1e1100 */
[----:B------:R-:W-:Y:S02]  /*09f0*/  LEA.HI.X.SX32 R31, R31, R4, 0x1, P1 ;  /* 0x000000041f1f7211 */ /* 0x000fe400008f0eff */
[----:B0-----:R-:W-:Y:S01]  /*0a00*/  IADD3 R34, P1, PT, R41, R6, RZ ;  /* 0x0000000629227210 */ /* 0x001fe20007f3e0ff */
[----:B---3--:R-:W-:Y:S01]  /*0a10*/  IMAD R37, R11, 0x2, R41 ;  /* 0x000000020b257824 */ /* 0x008fe200078e0229 */
[-C--:B------:R-:W-:Y:S01]  /*0a20*/  LEA.HI.X.SX32 R33, R39, R4.reuse, 0x1, P2 ;  /* 0x0000000427217211 */ /* 0x080fe200010f0eff */
[----:B------:R0:W5:Y:S01]  /*0a30*/  LDG.E.U8 R55, desc[UR28][R30.64] ;  /* 0x0000001c1e377981 */ /* 0x000162000c1e1100 */
[----:B------:R-:W-:Y:S01]  /*0a40*/  LEA.HI.X.SX32 R35, R41, R4, 0x1, P1 ;  /* 0x0000000429237211 */ /* 0x000fe200008f0eff */
[----:B------:R-:W-:Y:S01]  /*0a50*/  IMAD R39, R11, 0x4, R37 ;  /* 0x000000040b277824 */ /* 0x000fe200078e0225 */
[C---:B------:R-:W-:Y:S01]  /*0a60*/  IADD3 R26, P1, PT, R37.reuse, R6, RZ ;  /* 0x00000006251a7210 */ /* 0x040fe20007f3e0ff */
[----:B------:R-:W5:Y:S03]  /*0a70*/  LDG.E.U8 R57, desc[UR28][R32.64] ;  /* 0x0000001c20397981 */ /* 0x000f66000c1e1100 */
[----:B------:R-:W-:Y:S01]  /*0a80*/  LEA.HI.X.SX32 R27, R37, R4, 0x1, P1 ;  /* 0x00000004251b7211 */ /* 0x000fe200008f0eff */
[----:B----4-:R-:W-:Y:S01]  /*0a90*/  IMAD R29, R11, 0x2, R39 ;  /* 0x000000020b1d7824 */ /* 0x010fe200078e0227 */
[C---:B------:R-:W-:Y:S01]  /*0aa0*/  IADD3 R36, P1, PT, R39.reuse, R6, RZ ;  /* 0x0000000627247210 */ /* 0x040fe20007f3e0ff */
[----:B------:R3:W5:Y:S03]  /*0ab0*/  LDG.E.U8 R59, desc[UR28][R34.64] ;  /* 0x0000001c223b7981 */ /* 0x000766000c1e1100 */
[----:B------:R-:W-:Y:S01]  /*0ac0*/  LEA.HI.X.SX32 R37, R39, R4, 0x1, P1 ;  /* 0x0000000427257211 */ /* 0x000fe200008f0eff */
[----:B------:R-:W-:Y:S01]  /*0ad0*/  IMAD R39, R11, 0x2, R29 ;  /* 0x000000020b277824 */ /* 0x000fe200078e021d */
[-C--:B------:R-:W-:Y:S01]  /*0ae0*/  IADD3 R28, P1, PT, R29, R6.reuse, RZ ;  /* 0x000000061d1c7210 */ /* 0x080fe20007f3e0ff */
[----:B------:R4:W5:Y:S02]  /*0af0*/  LDG.E.U8 R16, desc[UR28][R26.64] ;  /* 0x0000001c1a107981 */ /* 0x000964000c1e1100 */
[----:B------:R-:W-:Y:S01]  /*0b00*/  IMAD R41, R11, 0x2, R39 ;  /* 0x000000020b297824 */ /* 0x000fe200078e0227 */
[----:B0-----:R-:W-:Y:S01]  /*0b10*/  IADD3 R30, P2, PT, R39, R6, RZ ;  /* 0x00000006271e7210 */ /* 0x001fe20007f5e0ff */
[----:B------:R0:W5:Y:S02]  /*0b20*/  LDG.E.U8 R61, desc[UR28][R36.64] ;  /* 0x0000001c243d7981 */ /* 0x000164000c1e1100 */
[----:B---3--:R-:W-:Y:S01]  /*0b30*/  IMAD R35, R11, 0x2, R41 ;  /* 0x000000020b237824 */ /* 0x008fe200078e0229 */
[----:B------:R-:W-:-:S02]  /*0b40*/  LEA.HI.X.SX32 R29, R29, R4, 0x1, P1 ;  /* 0x000000041d1d7211 */ /* 0x000fc400008f0eff */
[----:B------:R-:W-:Y:S01]  /*0b50*/  LEA.HI.X.SX32 R31, R39, R4, 0x1, P2 ;  /* 0x00000004271f7211 */ /* 0x000fe200010f0eff */
[----:B------:R-:W-:Y:S01]  /*0b60*/  IMAD R39, R11, 0x2, R35 ;  /* 0x000000020b277824 */ /* 0x000fe200078e0223 */
[C---:B------:R-:W-:Y:S01]  /*0b70*/  IADD3 R32, P1, PT, R41.reuse, R6, RZ ;  /* 0x0000000629207210 */ /* 0x040fe20007f3e0ff */
[----:B------:R-:W5:Y:S03]  /*0b80*/  LDG.E.U8 R63, desc[UR28][R28.64] ;  /* 0x0000001c1c3f7981 */ /* 0x000f66000c1e1100 */
[----:B------:R-:W-:Y:S01]  /*0b90*/  LEA.HI.X.SX32 R33, R41, R4, 0x1, P1 ;  /* 0x0000000429217211 */ /* 0x000fe200008f0eff */
[----:B------:R-:W-:Y:S01]  /*0ba0*/  IMAD R41, R11, 0x2, R39 ;  /* 0x000000020b297824 */ /* 0x000fe200078e0227 */
[----:B----4-:R-:W-:Y:S01]  /*0bb0*/  IADD3 R26, P1, PT, R35, R6, RZ ;  /* 0x00000006231a7210 */ /* 0x010fe20007f3e0ff */
[----:B------:R3:W5:Y:S02]  /*0bc0*/  LDG.E.U8 R18, desc[UR28][R30.64] ;  /* 0x0000001c1e127981 */ /* 0x000764000c1e1100 */
[----:B------:R-:W-:Y:S01]  /*0bd0*/  IMAD R43, R11, 0x4, R41 ;  /* 0x000000040b2b7824 */ /* 0x000fe200078e0229 */
[----:B------:R-:W-:Y:S01]  /*0be0*/  LEA.HI.X.SX32 R27, R35, R4, 0x1, P1 ;  /* 0x00000004231b7211 */ /* 0x000fe200008f0eff */
[----:B------:R4:W5:Y:S01]  /*0bf0*/  LDG.E.U8 R65, desc[UR28][R32.64] ;  /* 0x0000001c20417981 */ /* 0x000962000c1e1100 */
[----:B------:R-:W-:-:S02]  /*0c00*/  IADD3 R34, P1, PT, R39, R6, RZ ;  /* 0x0000000627227210 */ /* 0x000fc40007f3e0ff */
[----:B0-----:R-:W-:Y:S01]  /*0c10*/  IADD3 R36, P2, PT, R41, R6, RZ ;  /* 0x0000000629247210 */ /* 0x001fe20007f5e0ff */
[----:B------:R0:W5:Y:S01]  /*0c20*/  LDG.E.U8 R67, desc[UR28][R26.64] ;  /* 0x0000001c1a437981 */ /* 0x000162000c1e1100 */
[----:B------:R-:W-:Y:S01]  /*0c30*/  LEA.HI.X.SX32 R35, R39, R4, 0x1, P1 ;  /* 0x0000000427237211 */ /* 0x000fe200008f0eff */
[----:B---3--:R-:W-:Y:S01]  /*0c40*/  IMAD R31, R11, 0x2, R43 ;  /* 0x000000020b1f7824 */ /* 0x008fe200078e022b */
[----:B------:R-:W-:-:S03]  /*0c50*/  IADD3 R28, P1, PT, R43, R6, RZ ;  /* 0x000000062b1c7210 */ /* 0x000fc60007f3e0ff */
[----:B----4-:R-:W-:Y:S01]  /*0c60*/  IMAD R33, R11, 0x2, R31 ;  /* 0x000000020b217824 */ /* 0x010fe200078e021f */
[----:B------:R-:W-:Y:S01]  /*0c70*/  LEA.HI.X.SX32 R29, R43, R4, 0x1, P1 ;  /* 0x000000042b1d7211 */ /* 0x000fe200008f0eff */
[----:B------:R3:W5:Y:S01]  /*0c80*/  LDG.E.U8 R73, desc[UR28][R34.64] ;  /* 0x0000001c22497981 */ /* 0x000762000c1e1100 */
[----:B------:R-:W-:Y:S01]  /*0c90*/  IADD3 R30, P1, PT, R31, R6, RZ ;  /* 0x000000061f1e7210 */ /* 0x000fe20007f3e0ff */
[----:B------:R-:W-:Y:S01]  /*0ca0*/  IMAD R39, R11, 0x2, R33 ;  /* 0x000000020b277824 */ /* 0x000fe200078e0221 */
[-C--:B------:R-:W-:Y:S01]  /*0cb0*/  LEA.HI.X.SX32 R37, R41, R4.reuse, 0x1, P2 ;  /* 0x0000000429257211 */ /* 0x080fe200010f0eff */
[----:B------:R-:W5:Y:S01]  /*0cc0*/  LDG.E.U8 R75, desc[UR28][R28.64] ;  /* 0x0000001c1c4b7981 */ /* 0x000f62000c1e1100 */
[----:B------:R-:W-:Y:S01]  /*0cd0*/  LEA.HI.X.SX32 R31, R31, R4, 0x1, P1 ;  /* 0x000000041f1f7211 */ /* 0x000fe200008f0eff */
[----:B------:R-:W-:Y:S01]  /*0ce0*/  IMAD R41, R11, 0x2, R39 ;  /* 0x000000020b297824 */ /* 0x000fe200078e0227 */
[-C--:B0-----:R-:W-:Y:S01]  /*0cf0*/  IADD3 R26, P1, PT, R33, R6.reuse, RZ ;  /* 0x00000006211a7210 */ /* 0x081fe20007f3e0ff */
[----:B------:R0:W5:Y:S01]  /*0d00*/  LDG.E.U8 R20, desc[UR28][R36.64] ;  /* 0x0000001c24147981 */ /* 0x000162000c1e1100 */
[----:B------:R-:W-:-:S02]  /*0d10*/  IADD3 R32, P2, PT, R39, R6, RZ ;  /* 0x0000000627207210 */ /* 0x000fc40007f5e0ff */
[----:B------:R-:W-:Y:S01]  /*0d20*/  LEA.HI.X.SX32 R27, R33, R4, 0x1, P1 ;  /* 0x00000004211b7211 */ /* 0x000fe200008f0eff */
[----:B------:R4:W5:Y:S01]  /*0d30*/  LDG.E.U8 R77, desc[UR28][R30.64] ;  /* 0x0000001c1e4d7981 */ /* 0x000962000c1e1100 */
[----:B---3--:R-:W-:Y:S01]  /*0d40*/  IADD3 R34, P1, PT, R41, R6, RZ ;  /* 0x0000000629227210 */ /* 0x008fe20007f3e0ff */
[----:B0-----:R-:W-:-:S03]  /*0d50*/  IMAD R37, R11, 0x2, R41 ;  /* 0x000000020b257824 */ /* 0x001fc600078e0229 */
[-C--:B------:R-:W-:Y:S01]  /*0d60*/  LEA.HI.X.SX32 R35, R41, R4.reuse, 0x1, P1 ;  /* 0x0000000429237211 */ /* 0x080fe200008f0eff */
[----:B------:R0:W5:Y:S01]  /*0d70*/  LDG.E.U8 R22, desc[UR28][R26.64] ;  /* 0x0000001c1a167981 */ /* 0x000162000c1e1100 */
        /* <DEDUP_REMOVED lines=10> */
[----:B------:R4:W5:Y:S03]  /*0e20*/  LDG.E.U8 R83, desc[UR28][R28.64] ;  /* 0x0000001c1c537981 */ /* 0x000966000c1e1100 */
[----:B0-----:R-:W-:Y:S01]  /*0e30*/  IADD3 R26, P1, PT, R41, R6, RZ ;  /* 0x00000006291a7210 */ /* 0x001fe20007f3e0ff */
[----:B------:R0:W5:Y:S01]  /*0e40*/  LDG.E.U8 R24, desc[UR28][R30.64] ;  /* 0x0000001c1e187981 */ /* 0x000162000c1e1100 */
[----:B---3--:R-:W-:-:S02]  /*0e50*/  IMAD R33, R11, 0x2, R41 ;  /* 0x000000020b217824 */ /* 0x008fc400078e0229 */
[----:B------:R-:W-:Y:S02]  /*0e60*/  LEA.HI.X.SX32 R27, R41, R4, 0x1, P1 ;  /* 0x00000004291b7211 */ /* 0x000fe400008f0eff */
[----:B------:R-:W-:Y:S01]  /*0e70*/  IMAD R35, R11, 0x2, R33 ;  /* 0x000000020b237824 */ /* 0x000fe200078e0221 */
[-C--:B------:R-:W-:Y:S02]  /*0e80*/  IADD3 R36, P2, PT, R37, R6.reuse, RZ ;  /* 0x0000000625247210 */ /* 0x080fe40007f5e0ff */
[----:B------:R-:W5:Y:S01]  /*0e90*/  LDG.E.U8 R87, desc[UR28][R26.64] ;  /* 0x0000001c1a577981 */ /* 0x000f62000c1e1100 */
[----:B------:R-:W-:Y:S01]  /*0ea0*/  IADD3 R32, P1, PT, R33, R6, RZ ;  /* 0x0000000621207210 */ /* 0x000fe20007f3e0ff */
[----:B------:R-:W-:Y:S01]  /*0eb0*/  IMAD R39, R11, 0x2, R35 ;  /* 0x000000020b277824 */ /* 0x000fe200078e0223 */
[-C--:B------:R-:W-:Y:S02]  /*0ec0*/  LEA.HI.X.SX32 R37, R37, R4.reuse, 0x1, P2 ;  /* 0x0000000425257211 */ /* 0x080fe400010f0eff */
[----:B------:R-:W-:Y:S01]  /*0ed0*/  LEA.HI.X.SX32 R33, R33, R4, 0x1, P1 ;  /* 0x0000000421217211 */ /* 0x000fe200008f0eff */
[----:B------:R-:W-:Y:S01]  /*0ee0*/  IMAD R41, R11, 0x2, R39 ;  /* 0x000000020b297824 */ /* 0x000fe200078e0227 */
[-C--:B----4-:R-:W-:Y:S01]  /*0ef0*/  IADD3 R28, P1, PT, R35, R6.reuse, RZ ;  /* 0x00000006231c7210 */ /* 0x090fe20007f3e0ff */
[----:B------:R3:W5:Y:S01]  /*0f00*/  LDG.E.U8 R85, desc[UR28][R36.64] ;  /* 0x0000001c24557981 */ /* 0x000762000c1e1100 */
[----:B------:R-:W-:-:S02]  /*0f10*/  IADD3 R34, P2, PT, R39, R6, RZ ;  /* 0x0000000627227210 */ /* 0x000fc40007f5e0ff */
[----:B------:R-:W-:Y:S01]  /*0f20*/  LEA.HI.X.SX32 R29, R35, R4, 0x1, P1 ;  /* 0x00000004231d7211 */ /* 0x000fe200008f0eff */
[----:B------:R4:W5:Y:S01]  /*0f30*/  LDG.E.U8 R38, desc[UR28][R32.64] ;  /* 0x0000001c20267981 */ /* 0x000962000c1e1100 */
        /* <DEDUP_REMOVED lines=14> */
[-C--:B0-----:R-:W-:Y:S01]  /*1020*/  IADD3 R28, P1, PT, R33, R6.reuse, RZ ;  /* 0x00000006211c7210 */ /* 0x081fe20007f3e0ff */
[----:B------:R0:W5:Y:S02]  /*1030*/  LDG.E.U8 R40, desc[UR28][R26.64] ;  /* 0x0000001c1a287981 */ /* 0x000164000c1e1100 */
[----:B------:R-:W-:Y:S01]  /*1040*/  IMAD R41, R11, 0x2, R39 ;  /* 0x000000020b297824 */ /* 0x000fe200078e0227 */
[----:B------:R-:W-:Y:S01]  /*1050*/  IADD3 R32, P2, PT, R39, R6, RZ ;  /* 0x0000000627207210 */ /* 0x000fe20007f5e0ff */
        /* <DEDUP_REMOVED lines=9> */
[----:B0-----:R-:W-:Y:S01]  /*10f0*/  IADD3 R26, P1, PT, R31, R6, RZ ;  /* 0x000000061f1a7210 */ /* 0x001fe20007f3e0ff */
[----:B------:R0:W5:Y:S02]  /*1100*/  LDG.E.U8 R44, desc[UR28][R32.64] ;  /* 0x0000001c202c7981 */ /* 0x000164000c1e1100 */
[----:B------:R-:W-:Y:S01]  /*1110*/  IMAD R43, R11, 0x4, R41 ;  /* 0x000000040b2b7824 */ /* 0x000fe200078e0229 */
[----:B------:R-:W-:Y:S01]  /*1120*/  LEA.HI.X.SX32 R27, R31, R4, 0x1, P1 ;  /* 0x000000041f1b7211 */ /* 0x000fe200008f0eff */
[----:B------:R3:W5:Y:S01]  /*1130*/  LDG.E.U8 R99, desc[UR28][R34.64] ;  /* 0x0000001c22637981 */ /* 0x000762000c1e1100 */
[----:B------:R-:W-:-:S02]  /*1140*/  IADD3 R30, P1, PT, R39, R6, RZ ;  /* 0x00000006271e7210 */ /* 0x000fc40007f3e0ff */
[----:B----4-:R-:W-:Y:S01]  /*1150*/  IADD3 R36, P2, PT, R41, R6, RZ ;  /* 0x0000000629247210 */ /* 0x010fe20007f5e0ff */
[----:B------:R4:W5:Y:S01]  /*1160*/  LDG.E.U8 R101, desc[UR28][R26.64] ;  /* 0x0000001c1a657981 */ /* 0x000962000c1e1100 */
[----:B------:R-:W-:Y:S01]  /*1170*/  LEA.HI.X.SX32 R31, R39, R4, 0x1, P1 ;  /* 0x00000004271f7211 */ /* 0x000fe200008f0eff */
[----:B0-----:R-:W-:Y:S01]  /*1180*/  IMAD R33, R11, 0x2, R43 ;  /* 0x000000020b217824 */ /* 0x001fe200078e022b */
[----:B------:R-:W-:-:S03]  /*1190*/  IADD3 R28, P1, PT, R43, R6, RZ ;  /* 0x000000062b1c7210 */ /* 0x000fc60007f3e0ff */
[----:B---3--:R-:W-:Y:S01]  /*11a0*/  IMAD R35, R11, 0x2, R33 ;  /* 0x000000020b237824 */ /* 0x008fe200078e0221 */
        /* <DEDUP_REMOVED lines=14> */
[----:B---3--:R-:W-:-:S03]  /*1290*/  IMAD R37, R11, 0x2, R41 ;  /* 0x000000020b257824 */ /* 0x008fc600078e0229 */
        /* <DEDUP_REMOVED lines=18> */
[C---:B------:R-:W-:Y:S02]  /*13c0*/  IADD3 R30, P1, PT, R35.reuse, R6, RZ ;  /* 0x00000006231e7210 */ /* 0x040fe40007f3e0ff */
[----:B------:R-:W5:Y:S02]  /*13d0*/  LDG.E.U8 R115, desc[UR28][R26.64] ;  /* 0x0000001c1a737981 */ /* 0x000f64000c1e1100 */
[----:B------:R-:W-:Y:S01]  /*13e0*/  LEA.HI.X.SX32 R31, R35, R4, 0x1, P1 ;  /* 0x00000004231f7211 */ /* 0x000fe200008f0eff */
[----:B------:R-:W-:Y:S01]  /*13f0*/  IMAD R35, R11, 0x2, R39 ;  /* 0x000000020b237824 */ /* 0x000fe200078e0227 */
[-C--:B------:R-:W-:Y:S02]  /*1400*/  IADD3 R36, P2, PT, R37, R6.reuse, RZ ;  /* 0x0000000625247210 */ /* 0x080fe40007f5e0ff */
[----:B----4-:R-:W-:Y:S01]  /*1410*/  IADD3 R28, P1, PT, R39, R6, RZ ;  /* 0x00000006271c7210 */ /* 0x010fe20007f3e0ff */
[----:B------:R-:W-:Y:S01]  /*1420*/  IMAD R41, R11, 0x2, R35 ;  /* 0x000000020b297824 */ /* 0x000fe200078e0223 */
[-C--:B------:R-:W-:Y:S01]  /*1430*/  LEA.HI.X.SX32 R37, R37, R4.reuse, 0x1, P2 ;  /* 0x0000000425257211 */ /* 0x080fe200010f0eff */
[----:B------:R-:W5:Y:S01]  /*1440*/  LDG.E.U8 R30, desc[UR28][R30.64] ;  /* 0x0000001c1e1e7981 */ /* 0x000f62000c1e1100 */
[----:B------:R-:W-:Y:S01]  /*1450*/  LEA.HI.X.SX32 R29, R39, R4, 0x1, P1 ;  /* 0x00000004271d7211 */ /* 0x000fe200008f0eff */
[----:B------:R-:W-:Y:S01]  /*1460*/  IMAD R11, R11, 0x2, R41 ;  /* 0x000000020b0b7824 */ /* 0x000fe200078e0229 */
[C---:B0-----:R-:W-:Y:S01]  /*1470*/  IADD3 R32, P1, PT, R35.reuse, R6, RZ ;  /* 0x0000000623207210 */ /* 0x041fe20007f3e0ff */
[----:B------:R0:W5:Y:S03]  /*1480*/  LDG.E.U8 R113, desc[UR28][R36.64] ;  /* 0x0000001c24717981 */ /* 0x000166000c1e1100 */
[----:B------:R-:W-:Y:S01]  /*1490*/  LEA.HI.X.SX32 R33, R35, R4, 0x1, P1 ;  /* 0x0000000423217211 */ /* 0x000fe200008f0eff */
[----:B------:R3:W5:Y:S01]  /*14a0*/  LDG.E.U8 R29, desc[UR28][R28.64] ;  /* 0x0000001c1c1d7981 */ /* 0x000762000c1e1100 */
[----:B------:R-:W-:-:S02]  /*14b0*/  IADD3 R34, P2, PT, R41, R6, RZ ;  /* 0x0000000629227210 */ /* 0x000fc40007f5e0ff */
[C---:B0-----:R-:W-:Y:S02]  /*14c0*/  IADD3 R36, P1, PT, R11.reuse, R6, RZ ;  /* 0x000000060b247210 */ /* 0x041fe40007f3e0ff */
[----:B------:R3:W5:Y:S02]  /*14d0*/  LDG.E.U8 R33, desc[UR28][R32.64] ;  /* 0x0000001c20217981 */ /* 0x000764000c1e1100 */
[-C--:B------:R-:W-:Y:S02]  /*14e0*/  LEA.HI.X.SX32 R37, R11, R4.reuse, 0x1, P1 ;  /* 0x000000040b257211 */ /* 0x080fe400008f0eff */
[----:B------:R-:W0:Y:S01]  /*14f0*/  LDC.64 R10, c[0x0][0x3c0] ;  /* 0x0000f000ff0a7b82 */ /* 0x000e220000000a00 */
[----:B------:R-:W-:Y:S02]  /*1500*/  LOP3.LUT R72, R0, 0x7f, RZ, 0xc0, !PT ;  /* 0x0000007f00487812 */ /* 0x000fe400078ec0ff */
[----:B------:R-:W-:Y:S01]  /*1510*/  LEA.HI.X.SX32 R35, R41, R4, 0x1, P2 ;  /* 0x0000000429237211 */ /* 0x000fe200010f0eff */
[----:B------:R3:W5:Y:S01]  /*1520*/  LDG.E.U8 R36, desc[UR28][R36.64] ;  /* 0x0000001c24247981 */ /* 0x000762000c1e1100 */
[----:B------:R-:W-:Y:S01]  /*1530*/  SHF.R.U32.HI R6, RZ, 0x5, R0 ;  /* 0x00000005ff067819 */ /* 0x000fe20000011600 */
[----:B------:R-:W-:-:S03]  /*1540*/  IMAD R4, R72, UR4, RZ ;  /* 0x0000000448047c24 */ /* 0x000fc6000f8e02ff */
[----:B------:R-:W-:Y:S01]  /*1550*/  R2UR UR16, R6 ;  /* 0x00000000061072ca */ /* 0x000fe200000e0000 */
[----:B------:R3:W5:Y:S01]  /*1560*/  LDG.E.U8 R35, desc[UR28][R34.64] ;  /* 0x0000001c22237981 */ /* 0x000762000c1e1100 */
[----:B------:R-:W-:Y:S02]  /*1570*/  SHF.R.S32.HI R6, RZ, 0x1f, R4 ;  /* 0x0000001fff067819 */ /* 0x000fe40000011404 */
[----:B--2---:R-:W-:Y:S01]  /*1580*/  R2UR UR34, R42 ;  /* 0x000000002a2272ca */ /* 0x004fe200000e0000 */
[----:B0-----:R-:W-:-:S05]  /*1590*/  IMAD R27, R10, UR7, RZ ;  /* 0x000000070a1b7c24 */ /* 0x001fca000f8e02ff */
[--C-:B-1----:R-:W-:Y:S02]  /*15a0*/  IADD3 R224, P1, P2, R4, R224, R27.reuse ;  /* 0x000000e004e07210 */ /* 0x102fe40007a3e01b */
[----:B------:R-:W-:-:S04]  /*15b0*/  SHF.R.S32.HI R4, RZ, 0x1f, R27 ;  /* 0x0000001fff047819 */ /* 0x000fc8000001141b */
[----:B------:R-:W-:Y:S01]  /*15c0*/  IADD3.X R225, PT, PT, R6, R225, R4, P1, P2 ;  /* 0x000000e106e17210 */ /* 0x000fe20000fe4404 */
[----:B---3--:R-:W-:Y:S06]  /*15d0*/  @P0 BRA `(.L_x_5) ;  /* 0x0000000000180947 */ /* 0x008fec0003800000 */
[----:B------:R-:W-:Y:S01]  /*15e0*/  ELECT P1, URZ, PT ;  /* 0x0000000000ff782f */ /* 0x000fe20003820000 */
[----:B------:R-:W-:Y:S01]  /*15f0*/  IMAD.MOV.U32 R4, RZ, RZ, 0x1 ;  /* 0x00000001ff047424 */ /* 0x000fe200078e00ff */
[----:B------:R-:W-:Y:S01]  /*1600*/  UMOV UR4, 0x40 ;  /* 0x0000004000047882 */ /* 0x000fe20000000000 */
[----:B------:R-:W-:Y:S01]  /*1610*/  UVIRTCOUNT.DEALLOC.SMPOOL 0x80 ;  /* 0x000000800000784c */ /* 0x000fe20000000000 */
[----:B------:R-:W-:-:S09]  /*1620*/  ULEA UR4, UR6, UR4, 0x18 ;  /* 0x0000000406047291 */ /* 0x000fd2000f8ec0ff */
[----:B------:R0:W-:Y:S03]  /*1630*/  @P1 STS.U8 [UR4], R4 ;  /* 0x00000004ff001988 */ /* 0x0001e60008000004 */
.L_x_5:
[----:B-----5:R1:W-:Y:S01]  /*1640*/  STS.U8 [R72+UR10], R5 ;  /* 0x0000000548007988 */ /* 0x0203e2000800000a */
[C---:B------:R-:W-:Y:S01]  /*1650*/  LOP3.LUT R80, R72.reuse, 0x10, RZ, 0x3c, !PT ;  /* 0x0000001048507812 */ /* 0x040fe200078e3cff */
[----:B------:R-:W2:Y:S01]  /*1660*/  LDC R171, c[0x0][0x3c4] ;  /* 0x0000f100ffab7b82 */ /* 0x000ea20000000800 */
[----:B------:R-:W-:Y:S01]  /*1670*/  USHF.L.U32 UR4, UR16, 0x15, URZ ;  /* 0x0000001510047899 */ /* 0x000fe200080006ff */
[----:B------:R-:W-:Y:S01]  /*1680*/  STS.U8 [R72+UR10+0x200], R47 ;  /* 0x0002002f48007988 */ /* 0x000fe2000800000a */
[----:B------:R-:W-:Y:S01]  /*1690*/  LOP3.LUT R78, R72, 0x30, RZ, 0x3c, !PT ;  /* 0x00000030484e7812 */ /* 0x000fe200078e3cff */
[----:B------:R-:W-:Y:S01]  /*16a0*/  UMOV UR8, 0x1 ;  /* 0x0000000100087882 */ /* 0x000fe20000000000 */
[----:B------:R-:W-:Y:S01]  /*16b0*/  ULOP3.LUT UR4, UR4, 0x600000, URZ, 0xc0, !UPT ;  /* 0x0060000004047892 */ /* 0x000fe2000f8ec0ff */
[----:B------:R-:W-:Y:S01]  /*16c0*/  STS.U8 [R72+UR10+0x400], R51 ;  /* 0x0004003348007988 */ /* 0x000fe2000800000a */
[----:B------:R-:W-:Y:S01]  /*16d0*/  LOP3.LUT P1, RZ, R0, 0x7f, RZ, 0xc0, !PT ;  /* 0x0000007f00ff7812 */ /* 0x000fe2000782c0ff */
[----:B-1----:R-:W-:Y:S01]  /*16e0*/  IMAD.SHL.U32 R5, R11, 0x10, RZ ;  /* 0x000000100b057824 */ /* 0x002fe200078e00ff */
[----:B------:R-:W-:Y:S01]  /*16f0*/  UIADD3 UR11, UPT, UPT, UR34, UR4, URZ ;  /* 0x00000004220b7290 */ /* 0x000fe2000fffe0ff */
[----:B------:R-:W-:Y:S01]  /*1700*/  STS.U8 [R72+UR10+0x600], R57 ;  /* 0x0006003948007988 */ /* 0x000fe2000800000a */
[----:B------:R-:W-:Y:S01]  /*1710*/  UIADD3 UR12, UPT, UPT, UR10, 0x5800, URZ ;  /* 0x000058000a0c7890 */ /* 0x000fe2000fffe0ff */
[----:B------:R-:W-:Y:S01]  /*1720*/  PRMT R27, RZ, 0x7610, R27 ;  /* 0x00007610ff1b7816 */ /* 0x000fe2000000001b */
[----:B------:R-:W1:Y:S01]  /*1730*/  LDCU UR18, c[0x0][0x3f0] ;  /* 0x00007e00ff1277ac */ /* 0x000e620008000800 */
[----:B------:R-:W-:Y:S01]  /*1740*/  STS.U8 [R72+UR10+0x800], R61 ;  /* 0x0008003d48007988 */ /* 0x000fe2000800000a */
[C---:B------:R-:W-:Y:S01]  /*1750*/  IADD3 R192, P3, PT, R5.reuse, R224, RZ ;  /* 0x000000e005c07210 */ /* 0x040fe20007f7e0ff */
[----:B------:R-:W3:Y:S02]  /*1760*/  LDC R32, c[0x0][0x3d8] ;  /* 0x0000f600ff207b82 */ /* 0x000ee40000000800 */
[----:B------:R-:W-:Y:S01]  /*1770*/  STS.U8 [R72+UR10+0xa00], R67 ;  /* 0x000a004348007988 */ /* 0x000fe2000800000a */
[----:B------:R-:W-:-:S03]  /*1780*/  LEA.HI.X.SX32 R193, R5, R225, 0x1, P3 ;  /* 0x000000e105c17211 */ /* 0x000fc600018f0eff */
[----:B------:R-:W-:Y:S04]  /*1790*/  STS.U8 [R72+UR10+0xc00], R75 ;  /* 0x000c004b48007988 */ /* 0x000fe8000800000a */
[----:B------:R4:W-:Y:S04]  /*17a0*/  STS.U8 [R72+UR10+0xe00], R79 ;  /* 0x000e004f48007988 */ /* 0x0009e8000800000a */
[----:B------:R-:W-:Y:S04]  /*17b0*/  STS.U8 [R72+UR10+0x1000], R85 ;  /* 0x0010005548007988 */ /* 0x000fe8000800000a */
[----:B------:R-:W-:Y:S04]  /*17c0*/  STS.U8 [R72+UR10+0x1200], R91 ;  /* 0x0012005b48007988 */ /* 0x000fe8000800000a */
[----:B------:R-:W-:Y:S04]  /*17d0*/  STS.U8 [R72+UR10+0x1400], R95 ;  /* 0x0014005f48007988 */ /* 0x000fe8000800000a */
[----:B------:R-:W-:Y:S04]  /*17e0*/  STS.U8 [R72+UR10+0x1600], R101 ;  /* 0x0016006548007988 */ /* 0x000fe8000800000a */
[----:B------:R-:W-:Y:S04]  /*17f0*/  STS.U8 [R72+UR10+0x1800], R43 ;  /* 0x0018002b48007988 */ /* 0x000fe8000800000a */
[----:B------:R-:W-:Y:S04]  /*1800*/  STS.U8 [R72+UR10+0x1a00], R109 ;  /* 0x001a006d48007988 */ /* 0x000fe8000800000a */
[----:B------:R-:W-:Y:S04]  /*1810*/  STS.U8 [R72+UR10+0x1c00], R113 ;  /* 0x001c007148007988 */ /* 0x000fe8000800000a */
[----:B------:R-:W-:Y:S01]  /*1820*/  STS.U8 [R72+UR10+0x1e00], R33 ;  /* 0x001e002148007988 */ /* 0x000fe2000800000a */
[----:B------:R-:W-:Y:S01]  /*1830*/  IMAD R5, R11, 0x11, RZ ;  /* 0x000000110b057824 */ /* 0x000fe200078e02ff */
[----:B----4-:R-:W-:Y:S01]  /*1840*/  LOP3.LUT R79, R72, 0x20, RZ, 0x3c, !PT ;  /* 0x00000020484f7812 */ /* 0x010fe200078e3cff */
[----:B--2---:R-:W-:Y:S01]  /*1850*/  IMAD.SHL.U32 R209, R171, 0x8, RZ ;  /* 0x00000008abd17824 */ /* 0x004fe200078e00ff */
[----:B------:R2:W-:Y:S01]  /*1860*/  STS.U8 [R80+UR10+0x80], R7 ;  /* 0x0000800750007988 */ /* 0x0005e2000800000a */
[----:B------:R-:W-:Y:S01]  /*1870*/  VOTEU.ALL UP0, P1 ;  /* 0x0000000000ff7886 */ /* 0x000fe20000800000 */
[-C--:B------:R-:W-:Y:S01]  /*1880*/  IADD3 R184, P3, PT, R5, R224.reuse, RZ ;  /* 0x000000e005b87210 */ /* 0x080fe20007f7e0ff */
[C---:B------:R-:W-:Y:S01]  /*1890*/  IMAD R207, R171.reuse, 0x9, RZ ;  /* 0x00000009abcf7824 */ /* 0x040fe200078e02ff */
[----:B------:R-:W-:Y:S01]  /*18a0*/  STS.U8 [R80+UR10+0x280], R49 ;  /* 0x0002803150007988 */ /* 0x000fe2000800000a */
[C---:B------:R-:W-:Y:S01]  /*18b0*/  IMAD.SHL.U32 R221, R171.reuse, 0x2, RZ ;  /* 0x00000002abdd7824 */ /* 0x040fe200078e00ff */
[----:B------:R-:W-:Y:S01]  /*18c0*/  VOTEU.ALL UP1, P1 ;  /* 0x0000000000ff7886 */ /* 0x000fe20000820000 */
[C---:B------:R-:W-:Y:S01]  /*18d0*/  IMAD R205, R171.reuse, 0xa, RZ ;  /* 0x0000000aabcd7824 */ /* 0x040fe200078e02ff */
[----:B------:R-:W-:Y:S01]  /*18e0*/  STS.U8 [R80+UR10+0x480], R53 ;  /* 0x0004803550007988 */ /* 0x000fe2000800000a */
[----:B------:R-:W-:Y:S01]  /*18f0*/  IMAD R219, R171, 0x3, RZ ;  /* 0x00000003abdb7824 */ /* 0x000fe200078e02ff */
[----:B-1----:R-:W-:Y:S01]  /*1900*/  ISETP.LT.AND P2, PT, RZ, UR18, PT ;  /* 0x00000012ff007c0c */ /* 0x002fe2000bf41270 */
[----:B--2---:R-:W-:Y:S01]  /*1910*/  IMAD R7, R11, 0x18, RZ ;  /* 0x000000180b077824 */ /* 0x004fe200078e02ff */
[----:B------:R-:W-:Y:S04]  /*1920*/  STS.U8 [R80+UR10+0x680], R59 ;  /* 0x0006803b50007988 */ /* 0x000fe8000800000a */
[----:B------:R-:W-:Y:S01]  /*1930*/  STS.U8 [R80+UR10+0x880], R63 ;  /* 0x0008803f50007988 */ /* 0x000fe2000800000a */
[----:B------:R-:W-:-:S03]  /*1940*/  IADD3 R166, P4, PT, R7, R224, RZ ;  /* 0x000000e007a67210 */ /* 0x000fc60007f9e0ff */
[----:B------:R-:W-:Y:S01]  /*1950*/  STS.U8 [R80+UR10+0xa80], R73 ;  /* 0x000a804950007988 */ /* 0x000fe2000800000a */
[-C--:B------:R-:W-:Y:S01]  /*1960*/  LEA.HI.X.SX32 R167, R7, R225.reuse, 0x1, P4 ;  /* 0x000000e107a77211 */ /* 0x080fe200020f0eff */
[----:B------:R-:W-:Y:S01]  /*1970*/  IMAD R7, R11, 0x19, RZ ;  /* 0x000000190b077824 */ /* 0x000fe200078e02ff */
[----:B------:R-:W-:Y:S01]  /*1980*/  LEA.HI.X.SX32 R185, R5, R225, 0x1, P3 ;  /* 0x000000e105b97211 */ /* 0x000fe200018f0eff */
[----:B------:R-:W-:Y:S01]  /*1990*/  IMAD R5, R11, 0x12, RZ ;  /* 0x000000120b057824 */ /* 0x000fe200078e02ff */
[----:B------:R-:W-:Y:S04]  /*19a0*/  STS.U8 [R80+UR10+0xc80], R77 ;  /* 0x000c804d50007988 */ /* 0x000fe8000800000a */
[----:B------:R1:W-:Y:S01]  /*19b0*/  STS.U8 [R80+UR10+0xe80], R83 ;  /* 0x000e805350007988 */ /* 0x0003e2000800000a */
[----:B------:R-:W-:-:S02]  /*19c0*/  IADD3 R164, P4, PT, R7, R224, RZ ;  /* 0x000000e007a47210 */ /* 0x000fc40007f9e0ff */
[-C--:B------:R-:W-:Y:S01]  /*19d0*/  IADD3 R182, P3, PT, R5, R224.reuse, RZ ;  /* 0x000000e005b67210 */ /* 0x080fe20007f7e0ff */
[----:B------:R-:W-:Y:S01]  /*19e0*/  STS.U8 [R80+UR10+0x1080], R87 ;  /* 0x0010805750007988 */ /* 0x000fe2000800000a */
[-C--:B------:R-:W-:Y:S01]  /*19f0*/  LEA.HI.X.SX32 R165, R7, R225.reuse, 0x1, P4 ;  /* 0x000000e107a57211 */ /* 0x080fe200020f0eff */
[----:B------:R-:W-:Y:S01]  /*1a00*/  IMAD R7, R11, 0x1a, RZ ;  /* 0x0000001a0b077824 */ /* 0x000fe200078e02ff */
[----:B------:R-:W-:Y:S01]  /*1a10*/  LEA.HI.X.SX32 R183, R5, R225, 0x1, P3 ;  /* 0x000000e105b77211 */ /* 0x000fe200018f0eff */
[----:B------:R-:W-:Y:S01]  /*1a20*/  IMAD R5, R11, 0x13, RZ ;  /* 0x000000130b057824 */ /* 0x000fe200078e02ff */
[----:B------:R-:W-:Y:S04]  /*1a30*/  STS.U8 [R80+UR10+0x1280], R93 ;  /* 0x0012805d50007988 */ /* 0x000fe8000800000a */
[----:B------:R-:W-:Y:S01]  /*1a40*/  STS.U8 [R80+UR10+0x1480], R97 ;  /* 0x0014806150007988 */ /* 0x000fe2000800000a */
[----:B------:R-:W-:-:S03]  /*1a50*/  IADD3 R162, P4, PT, R7, R224, RZ ;  /* 0x000000e007a27210 */ /* 0x000fc60007f9e0ff */
[----:B------:R-:W-:Y:S01]  /*1a60*/  STS.U8 [R80+UR10+0x1680], R103 ;  /* 0x0016806750007988 */ /* 0x000fe2000800000a */
[-C--:B------:R-:W-:Y:S01]  /*1a70*/  LEA.HI.X.SX32 R163, R7, R225.reuse, 0x1, P4 ;  /* 0x000000e107a37211 */ /* 0x080fe200020f0eff */
[----:B------:R-:W-:Y:S01]  /*1a80*/  IMAD R7, R11, 0x1b, RZ ;  /* 0x0000001b0b077824 */ /* 0x000fe200078e02ff */
[CC--:B------:R-:W-:Y:S01]  /*1a90*/  IADD3 R180, P3, PT, R5.reuse, R224.reuse, RZ ;  /* 0x000000e005b47210 */ /* 0x0c0fe20007f7e0ff */
[----:B------:R-:W-:Y:S04]  /*1aa0*/  STS.U8 [R80+UR10+0x1880], R105 ;  /* 0x0018806950007988 */ /* 0x000fe8000800000a */
        /* <DEDUP_REMOVED lines=9> */
[----:B------:R-:W-:Y:S01]  /*1b40*/  STS.U8 [R79+UR10+0x100], R8 ;  /* 0x000100084f007988 */ /* 0x000fe2000800000a */
[----:B------:R-:W-:Y:S01]  /*1b50*/  STTM.16dp32bit_t0_t15.x64 tmem[UR11], RZ ;  /* 0x000000ff000079ed */ /* 0x000fe20008b0000b */
[----:B------:R-:W-:Y:S01]  /*1b60*/  STTM.16dp32bit_t16_t31.x64 tmem[UR11+0x40], RZ ;  /* 0x000040ff000079ed */ /* 0x000fe20008b2000b */
[----:B------:R-:W-:Y:S01]  /*1b70*/  LEA.HI.X.SX32 R179, R5, R225, 0x1, P3 ;  /* 0x000000e105b37211 */ /* 0x000fe200018f0eff */
[----:B------:R-:W-:Y:S01]  /*1b80*/  STS.U8 [R79+UR10+0x300], R12 ;  /* 0x0003000c4f007988 */ /* 0x000fe2000800000a */
[----:B------:R-:W-:Y:S01]  /*1b90*/  IADD3 R158, P3, PT, R7, R224, RZ ;  /* 0x000000e0079e7210 */ /* 0x000fe20007f7e0ff */
[----:B------:R-:W-:Y:S01]  /*1ba0*/  IMAD R5, R11, 0x15, RZ ;  /* 0x000000150b057824 */ /* 0x000fe200078e02ff */
[----:B------:R-:W-:-:S04]  /*1bb0*/  @!UP0 UIADD3 UR4, UPT, UPT, -UR8, 0x100000, URZ ;  /* 0x0010000008048890 */ /* 0x000fc8000fffe1ff */
[----:B------:R-:W-:Y:S02]  /*1bc0*/  @!UP0 USHF.L.U32 UR5, UR4, 0xb, URZ ;  /* 0x0000000b04058899 */ /* 0x000fe400080006ff */
[----:B------:R-:W-:Y:S01]  /*1bd0*/  @!UP0 USHF.L.U32 UR4, UR4, 0x1, URZ ;  /* 0x0000000104048899 */ /* 0x000fe200080006ff */
[----:B------:R-:W-:Y:S01]  /*1be0*/  STS.U8 [R79+UR10+0x500], R14 ;  /* 0x0005000e4f007988 */ /* 0x000fe2000800000a */
[-C--:B------:R-:W-:Y:S01]  /*1bf0*/  LEA.HI.X.SX32 R159, R7, R225.reuse, 0x1, P3 ;  /* 0x000000e1079f7211 */ /* 0x080fe200018f0eff */
[----:B------:R-:W-:Y:S01]  /*1c00*/  IMAD R7, R11, 0x16, RZ ;  /* 0x000000160b077824 */ /* 0x000fe200078e02ff */
[-C--:B------:R-:W-:Y:S01]  /*1c10*/  IADD3 R176, P3, PT, R5, R224.reuse, RZ ;  /* 0x000000e005b07210 */ /* 0x080fe20007f7e0ff */
[----:B------:R-:W-:Y:S01]  /*1c20*/  STS.U8 [R79+UR10+0x700], R16 ;  /* 0x000700104f007988 */ /* 0x000fe2000800000a */
[--C-:B------:R-:W-:Y:S02]  /*1c30*/  IMAD.IADD R208, R209, 0x1, R224.reuse ;  /* 0x00000001d1d07824 */ /* 0x100fe400078e02e0 */
[----:B------:R-:W-:Y:S01]  /*1c40*/  IMAD.IADD R206, R207, 0x1, R224 ;  /* 0x00000001cfce7824 */ /* 0x000fe200078e02e0 */
[----:B------:R-:W-:Y:S01]  /*1c50*/  IADD3 R174, P4, PT, R7, R224, RZ ;  /* 0x000000e007ae7210 */ /* 0x000fe20007f9e0ff */
[----:B------:R-:W-:Y:S01]  /*1c60*/  STS.U8 [R79+UR10+0x900], R18 ;  /* 0x000900124f007988 */ /* 0x000fe2000800000a */
[-C--:B------:R-:W-:Y:S01]  /*1c70*/  LEA.HI.X.SX32 R177, R5, R225.reuse, 0x1, P3 ;  /* 0x000000e105b17211 */ /* 0x080fe200018f0eff */
[----:B------:R-:W-:Y:S01]  /*1c80*/  IMAD.SHL.U32 R5, R11, 0x8, RZ ;  /* 0x000000080b057824 */ /* 0x000fe200078e00ff */
[----:B------:R-:W-:Y:S01]  /*1c90*/  LEA.HI.X.SX32 R175, R7, R225, 0x1, P4 ;  /* 0x000000e107af7211 */ /* 0x000fe200020f0eff */
[----:B------:R-:W-:Y:S01]  /*1ca0*/  STS.U8 [R79+UR10+0xb00], R20 ;  /* 0x000b00144f007988 */ /* 0x000fe2000800000a */
[----:B------:R-:W-:-:S02]  /*1cb0*/  IMAD R7, R11, 0xf, RZ ;  /* 0x0000000f0b077824 */ /* 0x000fc400078e02ff */
[----:B------:R-:W-:Y:S01]  /*1cc0*/  IMAD R203, R171, 0xb, RZ ;  /* 0x0000000babcb7824 */ /* 0x000fe200078e02ff */
[----:B------:R-:W-:Y:S01]  /*1cd0*/  STS.U8 [R79+UR10+0xd00], R22 ;  /* 0x000d00164f007988 */ /* 0x000fe2000800000a */
[--C-:B------:R-:W-:Y:S02]  /*1ce0*/  IMAD.IADD R220, R221, 0x1, R224.reuse ;  /* 0x00000001dddc7824 */ /* 0x100fe400078e02e0 */
[----:B------:R-:W-:Y:S01]  /*1cf0*/  IMAD.SHL.U32 R217, R171, 0x4, RZ ;  /* 0x00000004abd97824 */ /* 0x000fe200078e00ff */
[----:B------:R-:W-:Y:S01]  /*1d00*/  STS.U8 [R79+UR10+0xf00], R24 ;  /* 0x000f00184f007988 */ /* 0x000fe2000800000a */
[--C-:B------:R-:W-:Y:S02]  /*1d10*/  IMAD.IADD R204, R205, 0x1, R224.reuse ;  /* 0x00000001cdcc7824 */ /* 0x100fe400078e02e0 */
[----:B------:R-:W-:Y:S01]  /*1d20*/  IMAD R215, R171, 0x5, RZ ;  /* 0x00000005abd77824 */ /* 0x000fe200078e02ff */
[----:B------:R-:W-:Y:S01]  /*1d30*/  STS.U8 [R79+UR10+0x1100], R38 ;  /* 0x001100264f007988 */ /* 0x000fe2000800000a */
[----:B------:R-:W-:-:S02]  /*1d40*/  IMAD.IADD R218, R219, 0x1, R224 ;  /* 0x00000001dbda7824 */ /* 0x000fc400078e02e0 */
[C---:B------:R-:W-:Y:S01]  /*1d50*/  IMAD R201, R171.reuse, 0xc, RZ ;  /* 0x0000000cabc97824 */ /* 0x040fe200078e02ff */
[----:B------:R-:W-:Y:S01]  /*1d60*/  STS.U8 [R79+UR10+0x1300], R40 ;  /* 0x001300284f007988 */ /* 0x000fe2000800000a */
[C---:B------:R-:W-:Y:S02]  /*1d70*/  IMAD R199, R171.reuse, 0xd, RZ ;  /* 0x0000000dabc77824 */ /* 0x040fe400078e02ff */
[C---:B------:R-:W-:Y:S01]  /*1d80*/  IMAD R213, R171.reuse, 0x6, RZ ;  /* 0x00000006abd57824 */ /* 0x040fe200078e02ff */
[----:B------:R-:W-:Y:S01]  /*1d90*/  STS.U8 [R79+UR10+0x1500], R44 ;  /* 0x0015002c4f007988 */ /* 0x000fe2000800000a */
[----:B------:R-:W-:Y:S01]  /*1da0*/  PRMT R41, RZ, 0x7610, R41 ;  /* 0x00007610ff297816 */ /* 0x000fe20000000029 */
[----:B------:R-:W-:Y:S01]  /*1db0*/  IMAD R197, R171, 0xe, RZ ;  /* 0x0000000eabc57824 */ /* 0x000fe200078e02ff */
[----:B------:R-:W-:Y:S01]  /*1dc0*/  PRMT R33, RZ, 0x7610, R33 ;  /* 0x00007610ff217816 */ /* 0x000fe20000000021 */
[----:B------:R-:W-:Y:S01]  /*1dd0*/  STS.U8 [R79+UR10+0x1700], R46 ;  /* 0x0017002e4f007988 */ /* 0x000fe2000800000a */
[----:B------:R-:W-:-:S02]  /*1de0*/  PRMT R43, RZ, 0x7610, R43 ;  /* 0x00007610ff2b7816 */ /* 0x000fc4000000002b */
[----:B------:R-:W-:Y:S01]  /*1df0*/  PRMT R26, RZ, 0x7610, R26 ;  /* 0x00007610ff1a7816 */ /* 0x000fe2000000001a */
[----:B------:R-:W-:Y:S01]  /*1e00*/  STS.U8 [R79+UR10+0x1900], R48 ;  /* 0x001900304f007988 */ /* 0x000fe2000800000a */
[----:B------:R-:W-:Y:S02]  /*1e10*/  PRMT R6, RZ, 0x7610, R6 ;  /* 0x00007610ff067816 */ /* 0x000fe40000000006 */
[----:B------:R-:W-:Y:S01]  /*1e20*/  PRMT R28, RZ, 0x7610, R28 ;  /* 0x00007610ff1c7816 */ /* 0x000fe2000000001c */
[----:B------:R-:W-:Y:S01]  /*1e30*/  STS.U8 [R79+UR10+0x1b00], R50 ;  /* 0x001b00324f007988 */ /* 0x000fe2000800000a */
[----:B------:R-:W-:Y:S01]  /*1e40*/  IMAD R211, R171, 0x7, RZ ;  /* 0x00000007abd37824 */ /* 0x000fe200078e02ff */
[----:B------:R-:W-:Y:S01]  /*1e50*/  PRMT R37, RZ, 0x7610, R37 ;  /* 0x00007610ff257816 */ /* 0x000fe20000000025 */
[----:B-1----:R-:W1:Y:S01]  /*1e60*/  LDC.64 R82, c[0x0][0x390] ;  /* 0x0000e400ff527b82 */ /* 0x002e620000000a00 */
[----:B------:R-:W-:Y:S04]  /*1e70*/  STS.U8 [R79+UR10+0x1d00], R30 ;  /* 0x001d001e4f007988 */ /* 0x000fe8000800000a */
        /* <DEDUP_REMOVED lines=9> */
[----:B------:R2:W-:Y:S04]  /*1f10*/  STS.U8 [R78+UR10+0x380], R9 ;  /* 0x000380094e007988 */ /* 0x0005e8000800000a */
[----:B------:R4:W-:Y:S04]  /*1f20*/  STS.U8 [R78+UR10+0x780], R13 ;  /* 0x0007800d4e007988 */ /* 0x0009e8000800000a */
[----:B------:R-:W-:Y:S04]  /*1f30*/  STS.U8 [R78+UR10+0xb80], R15 ;  /* 0x000b800f4e007988 */ /* 0x000fe8000800000a */
[----:B------:R-:W-:Y:S04]  /*1f40*/  STS.U8 [R78+UR10+0xf80], R17 ;  /* 0x000f80114e007988 */ /* 0x000fe8000800000a */
[----:B------:R-:W-:Y:S04]  /*1f50*/  STS.U8 [R78+UR10+0x1380], R19 ;  /* 0x001380134e007988 */ /* 0x000fe8000800000a */
[----:B------:R0:W-:Y:S04]  /*1f60*/  STS.U8 [R78+UR10+0x1780], R21 ;  /* 0x001780154e007988 */ /* 0x0001e8000800000a */
[----:B------:R0:W-:Y:S04]  /*1f70*/  STS.U8 [R78+UR10+0x1b80], R23 ;  /* 0x001b80174e007988 */ /* 0x0001e8000800000a */
[----:B------:R0:W-:Y:S01]  /*1f80*/  STS.U8 [R78+UR10+0x1f80], R25 ;  /* 0x001f80194e007988 */ /* 0x0001e2000800000a */
[-C--:B------:R-:W-:Y:S01]  /*1f90*/  IADD3 R194, P4, PT, R7, R224.reuse, RZ ;  /* 0x000000e007c27210 */ /* 0x080fe20007f9e0ff */
[----:B--2---:R-:W-:Y:S01]  /*1fa0*/  IMAD R9, R11, 0x1d, RZ ;  /* 0x0000001d0b097824 */ /* 0x004fe200078e02ff */
[-C--:B------:R-:W-:Y:S01]  /*1fb0*/  IADD3 RZ, P3, PT, R5, R224.reuse, RZ ;  /* 0x000000e005ff7210 */ /* 0x080fe20007f7e0ff */
[----:B------:R-:W2:Y:S02]  /*1fc0*/  FENCE.VIEW.ASYNC.T ;  /* 0x00000000000073c6 */ /* 0x000ea40000000200 */
[----:B--2---:R-:W-:Y:S01]  /*1fd0*/  BAR.SYNC.DEFER_BLOCKING 0x0 ;  /* 0x0000000000007b1d */ /* 0x004fe20000010000 */
[-C--:B------:R-:W-:Y:S01]  /*1fe0*/  LEA.HI.X.SX32 R195, R7, R225.reuse, 0x1, P4 ;  /* 0x000000e107c37211 */ /* 0x080fe200020f0eff */
[----:B------:R-:W-:Y:S01]  /*1ff0*/  IMAD R7, R11, 0x9, RZ ;  /* 0x000000090b077824 */ /* 0x000fe200078e02ff */
[----:B------:R-:W-:Y:S01]  /*2000*/  LEA.HI.X.SX32 R209, R5, R225, 0x1, P3 ;  /* 0x000000e105d17211 */ /* 0x000fe200018f0eff */
[----:B------:R-:W-:Y:S01]  /*2010*/  IMAD.SHL.U32 R5, R11, 0x2, RZ ;  /* 0x000000020b057824 */ /* 0x000fe200078e00ff */
[----:B------:R-:W-:-:S02]  /*2020*/  IADD3 R156, P5, PT, R9, R224, RZ ;  /* 0x000000e0099c7210 */ /* 0x000fc40007fbe0ff */
[-C--:B------:R-:W-:Y:S02]  /*2030*/  IADD3 RZ, P4, PT, R7, R224.reuse, RZ ;  /* 0x000000e007ff7210 */ /* 0x080fe40007f9e0ff */
[-C--:B------:R-:W-:Y:S01]  /*2040*/  LEA.HI.X.SX32 R157, R9, R225.reuse, 0x1, P5 ;  /* 0x000000e1099d7211 */ /* 0x080fe200028f0eff */
[----:B------:R-:W-:Y:S01]  /*2050*/  IMAD R9, R11, 0x1e, RZ ;  /* 0x0000001e0b097824 */ /* 0x000fe200078e02ff */
[-C--:B------:R-:W-:Y:S02]  /*2060*/  IADD3 RZ, P3, PT, R5, R224.reuse, RZ ;  /* 0x000000e005ff7210 */ /* 0x080fe40007f7e0ff */
[-C--:B------:R-:W-:Y:S01]  /*2070*/  LEA.HI.X.SX32 R207, R7, R225.reuse, 0x1, P4 ;  /* 0x000000e107cf7211 */ /* 0x080fe200020f0eff */
[----:B------:R-:W-:Y:S01]  /*2080*/  IMAD R7, R11, 0xa, RZ ;  /* 0x0000000a0b077824 */ /* 0x000fe200078e02ff */
[----:B------:R-:W-:Y:S01]  /*2090*/  LEA.HI.X.SX32 R221, R5, R225, 0x1, P3 ;  /* 0x000000e105dd7211 */ /* 0x000fe200018f0eff */
[----:B------:R-:W-:Y:S01]  /*20a0*/  IMAD R5, R11, 0x3, RZ ;  /* 0x000000030b057824 */ /* 0x000fe200078e02ff */
[----:B------:R-:W-:-:S02]  /*20b0*/  IADD3 R154, P5, PT, R9, R224, RZ ;  /* 0x000000e0099a7210 */ /* 0x000fc40007fbe0ff */
[-C--:B------:R-:W-:Y:S02]  /*20c0*/  IADD3 RZ, P4, PT, R7, R224.reuse, RZ ;  /* 0x000000e007ff7210 */ /* 0x080fe40007f9e0ff */
[----:B------:R-:W-:Y:S01]  /*20d0*/  LEA.HI.X.SX32 R155, R9, R225, 0x1, P5 ;  /* 0x000000e1099b7211 */ /* 0x000fe200028f0eff */
[----:B------:R-:W-:Y:S01]  /*20e0*/  IMAD R9, R11, 0xb, RZ ;  /* 0x0000000b0b097824 */ /* 0x000fe200078e02ff */
[----:B------:R-:W-:Y:S01]  /*20f0*/  IADD3 RZ, P3, PT, R5, R224, RZ ;  /* 0x000000e005ff7210 */ /* 0x000fe20007f7e0ff */
[----:B------:R-:W2:Y:S02]  /*2100*/  FENCE.VIEW.ASYNC.S ;  /* 0x00000000000073c6 */ /* 0x000ea40000000000 */
[----:B--2---:R2:W0:Y:S02]  /*2110*/  @!UP1 SYNCS.EXCH.64 URZ, [UR12], UR4 ;  /* 0x000000040cff95b2 */ /* 0x0044240008000100 */
[----:B0-----:R-:W-:Y:S01]  /*2120*/  BAR.SYNC.DEFER_BLOCKING 0x0 ;  /* 0x0000000000007b1d */ /* 0x001fe20000010000 */
[----:B------:R-:W-:-:S02]  /*2130*/  IADD3 R222, P5, PT, R224, R171, RZ ;  /* 0x000000abe0de7210 */ /* 0x000fc40007fbe0ff */
[-C--:B------:R-:W-:Y:S01]  /*2140*/  LEA.HI.X.SX32 R205, R7, R225.reuse, 0x1, P4 ;  /* 0x000000e107cd7211 */ /* 0x080fe200020f0eff */
[----:B------:R-:W-:Y:S01]  /*2150*/  IMAD R7, R11, 0x5, RZ ;  /* 0x000000050b077824 */ /* 0x000fe200078e02ff */
[-C--:B------:R-:W-:Y:S01]  /*2160*/  LEA.HI.X.SX32 R219, R5, R225.reuse, 0x1, P3 ;  /* 0x000000e105db7211 */ /* 0x080fe200018f0eff */
[----:B------:R-:W-:Y:S01]  /*2170*/  IMAD.SHL.U32 R5, R11, 0x4, RZ ;  /* 0x000000040b057824 */ /* 0x000fe200078e00ff */
[-C--:B------:R-:W-:Y:S02]  /*2180*/  LEA.HI.X.SX32 R223, R171, R225.reuse, 0x1, P5 ;  /* 0x000000e1abdf7211 */ /* 0x080fe400028f0eff */
[-C--:B------:R-:W-:Y:S01]  /*2190*/  IADD3 RZ, P5, PT, R9, R224.reuse, RZ ;  /* 0x000000e009ff7210 */ /* 0x080fe20007fbe0ff */
[--C-:B------:R-:W-:Y:S01]  /*21a0*/  IMAD.IADD R202, R203, 0x1, R224.reuse ;  /* 0x00000001cbca7824 */ /* 0x100fe200078e02e0 */
[-C--:B------:R-:W-:Y:S01]  /*21b0*/  IADD3 RZ, P3, PT, R5, R224.reuse, RZ ;  /* 0x000000e005ff7210 */ /* 0x080fe20007f7e0ff */
[--C-:B------:R-:W-:Y:S01]  /*21c0*/  IMAD.IADD R216, R217, 0x1, R224.reuse ;  /* 0x00000001d9d87824 */ /* 0x100fe200078e02e0 */
[-C--:B------:R-:W-:Y:S01]  /*21d0*/  LEA.HI.X.SX32 R203, R9, R225.reuse, 0x1, P5 ;  /* 0x000000e109cb7211 */ /* 0x080fe200028f0eff */
[----:B------:R-:W-:Y:S01]  /*21e0*/  IMAD R9, R11, 0xc, RZ ;  /* 0x0000000c0b097824 */ /* 0x000fe200078e02ff */
[-C--:B------:R-:W-:Y:S01]  /*21f0*/  IADD3 RZ, P4, PT, R7, R224.reuse, RZ ;  /* 0x000000e007ff7210 */ /* 0x080fe20007f9e0ff */
[--C-:B------:R-:W-:Y:S01]  /*2200*/  IMAD.IADD R214, R215, 0x1, R224.reuse ;  /* 0x00000001d7d67824 */ /* 0x100fe200078e02e0 */
[-C--:B------:R-:W-:Y:S01]  /*2210*/  LEA.HI.X.SX32 R217, R5, R225.reuse, 0x1, P3 ;  /* 0x000000e105d97211 */ /* 0x080fe200018f0eff */
[----:B------:R-:W-:Y:S01]  /*2220*/  IMAD R5, R11, 0x6, RZ ;  /* 0x000000060b057824 */ /* 0x000fe200078e02ff */
[-C--:B------:R-:W-:Y:S01]  /*2230*/  LEA.HI.X.SX32 R215, R7, R225.reuse, 0x1, P4 ;  /* 0x000000e107d77211 */ /* 0x080fe200020f0eff */
[----:B------:R-:W-:Y:S01]  /*2240*/  IMAD R7, R11, 0xd, RZ ;  /* 0x0000000d0b077824 */ /* 0x000fe200078e02ff */
[-C--:B------:R-:W-:Y:S01]  /*2250*/  IADD3 RZ, P5, PT, R9, R224.reuse, RZ ;  /* 0x000000e009ff7210 */ /* 0x080fe20007fbe0ff */
[--C-:B------:R-:W-:Y:S01]  /*2260*/  IMAD.IADD R200, R201, 0x1, R224.reuse ;  /* 0x00000001c9c87824 */ /* 0x100fe200078e02e0 */
[-C--:B------:R-:W-:Y:S01]  /*2270*/  IADD3 RZ, P3, PT, R5, R224.reuse, RZ ;  /* 0x000000e005ff7210 */ /* 0x080fe20007f7e0ff */
[--C-:B------:R-:W-:Y:S01]  /*2280*/  IMAD.IADD R198, R199, 0x1, R224.reuse ;  /* 0x00000001c7c67824 */ /* 0x100fe200078e02e0 */
[----:B------:R-:W-:Y:S01]  /*2290*/  LEA.HI.X.SX32 R201, R9, R225, 0x1, P5 ;  /* 0x000000e109c97211 */ /* 0x000fe200028f0eff */
[----:B------:R-:W-:Y:S01]  /*22a0*/  IMAD R9, R11, 0xe, RZ ;  /* 0x0000000e0b097824 */ /* 0x000fe200078e02ff */
[----:B------:R-:W-:Y:S01]  /*22b0*/  IADD3 RZ, P4, PT, R7, R224, RZ ;  /* 0x000000e007ff7210 */ /* 0x000fe20007f9e0ff */
[----:B------:R-:W-:Y:S01]  /*22c0*/  IMAD.IADD R212, R213, 0x1, R224 ;  /* 0x00000001d5d47824 */ /* 0x000fe200078e02e0 */
[----:B----4-:R-:W-:Y:S01]  /*22d0*/  PRMT R13, RZ, 0x7610, R13 ;  /* 0x00007610ff0d7816 */ /* 0x010fe2000000000d */
[----:B------:R-:W4:Y:S01]  /*22e0*/  @P2 LDG.E.U8 R27, desc[UR28][R192.64] ;  /* 0x0000001cc01b2981 */ /* 0x000f22000c1e1100 */
[----:B------:R-:W-:-:S02]  /*22f0*/  PRMT R21, RZ, 0x7610, R21 ;  /* 0x00007610ff157816 */ /* 0x000fc40000000015 */
[----:B------:R-:W-:Y:S01]  /*2300*/  PRMT R18, RZ, 0x7610, R18 ;  /* 0x00007610ff127816 */ /* 0x000fe20000000012 */
[----:B------:R-:W4:Y:S01]  /*2310*/  @P2 LDG.E.U8 R41, desc[UR28][R166.64] ;  /* 0x0000001ca6292981 */ /* 0x000f22000c1e1100 */
[----:B------:R-:W-:Y:S02]  /*2320*/  PRMT R15, RZ, 0x7610, R15 ;  /* 0x00007610ff0f7816 */ /* 0x000fe4000000000f */
[----:B------:R-:W-:Y:S01]  /*2330*/  PRMT R12, RZ, 0x7610, R12 ;  /* 0x00007610ff0c7816 */ /* 0x000fe2000000000c */
[----:B------:R-:W4:Y:S01]  /*2340*/  @P2 LDG.E.U8 R13, desc[UR28][R224.64] ;  /* 0x0000001ce00d2981 */ /* 0x000f22000c1e1100 */
[----:B------:R-:W-:Y:S02]  /*2350*/  PRMT R23, RZ, 0x7610, R23 ;  /* 0x00007610ff177816 */ /* 0x000fe40000000017 */
[----:B------:R-:W-:Y:S01]  /*2360*/  PRMT R35, RZ, 0x7610, R35 ;  /* 0x00007610ff237816 */ /* 0x000fe20000000023 */
[----:B------:R-:W4:Y:S01]  /*2370*/  @P2 LDG.E.U8 R21, desc[UR28][R208.64] ;  /* 0x0000001cd0152981 */ /* 0x000f22000c1e1100 */
[-C--:B------:R-:W-:Y:S01]  /*2380*/  LEA.HI.X.SX32 R199, R7, R225.reuse, 0x1, P4 ;  /* 0x000000e107c77211 */ /* 0x080fe200020f0eff */
[----:B------:R-:W-:Y:S01]  /*2390*/  IMAD R7, R11, 0x17, RZ ;  /* 0x000000170b077824 */ /* 0x000fe200078e02ff */
[----:B------:R-:W-:Y:S01]  /*23a0*/  LEA.HI.X.SX32 R213, R5, R225, 0x1, P3 ;  /* 0x000000e105d57211 */ /* 0x000fe200018f0eff */
[C---:B------:R-:W-:Y:S01]  /*23b0*/  IMAD R5, R11.reuse, 0x7, RZ ;  /* 0x000000070b057824 */ /* 0x040fe200078e02ff */
[----:B------:R-:W-:Y:S01]  /*23c0*/  PRMT R45, RZ, 0x7610, R45 ;  /* 0x00007610ff2d7816 */ /* 0x000fe2000000002d */
[----:B------:R-:W-:Y:S01]  /*23d0*/  IMAD R11, R11, 0x1f, RZ ;  /* 0x0000001f0b0b7824 */ /* 0x000fe200078e02ff */
[----:B------:R-:W-:Y:S01]  /*23e0*/  PRMT R17, RZ, 0x7610, R17 ;  /* 0x00007610ff117816 */ /* 0x000fe20000000011 */
[----:B------:R-:W4:Y:S01]  /*23f0*/  @P2 LDG.E.U8 R33, desc[UR28][R184.64] ;  /* 0x0000001cb8212981 */ /* 0x000f22000c1e1100 */
[----:B------:R-:W-:-:S02]  /*2400*/  PRMT R25, RZ, 0x7610, R25 ;  /* 0x00007610ff197816 */ /* 0x000fc40000000019 */
[----:B------:R-:W-:Y:S01]  /*2410*/  PRMT R22, RZ, 0x7610, R22 ;  /* 0x00007610ff167816 */ /* 0x000fe20000000016 */
[----:B------:R-:W4:Y:S01]  /*2420*/  @P2 LDG.E.U8 R43, desc[UR28][R164.64] ;  /* 0x0000001ca42b2981 */ /* 0x000f22000c1e1100 */
[----:B------:R-:W-:Y:S02]  /*2430*/  PRMT R8, RZ, 0x7610, R8 ;  /* 0x00007610ff087816 */ /* 0x000fe40000000008 */
[----:B------:R-:W-:Y:S01]  /*2440*/  PRMT R14, RZ, 0x7610, R14 ;  /* 0x00007610ff0e7816 */ /* 0x000fe2000000000e */
[----:B------:R-:W4:Y:S01]  /*2450*/  @P2 LDG.E.U8 R15, desc[UR28][R222.64] ;  /* 0x0000001cde0f2981 */ /* 0x000f22000c1e1100 */
[----:B------:R-:W-:Y:S01]  /*2460*/  IADD3 RZ, P5, PT, R9, R224, RZ ;  /* 0x000000e009ff7210 */ /* 0x000fe20007fbe0ff */
[----:B------:R-:W-:Y:S01]  /*2470*/  IMAD.IADD R196, R197, 0x1, R224 ;  /* 0x00000001c5c47824 */ /* 0x000fe200078e02e0 */
[----:B------:R-:W-:Y:S01]  /*2480*/  PRMT R29, RZ, 0x7610, R29 ;  /* 0x00007610ff1d7816 */ /* 0x000fe2000000001d */
[----:B------:R-:W4:Y:S01]  /*2490*/  @P2 LDG.E.U8 R23, desc[UR28][R206.64] ;  /* 0x0000001cce172981 */ /* 0x000f22000c1e1100 */
[----:B------:R-:W-:-:S02]  /*24a0*/  LEA.HI.X.SX32 R197, R9, R225, 0x1, P5 ;  /* 0x000000e109c57211 */ /* 0x000fc400028f0eff */
[----:B------:R-:W-:Y:S01]  /*24b0*/  PRMT R47, RZ, 0x7610, R47 ;  /* 0x00007610ff2f7816 */ /* 0x000fe2000000002f */
[----:B------:R-:W4:Y:S01]  /*24c0*/  @P2 LDG.E.U8 R18, desc[UR28][R182.64] ;  /* 0x0000001cb6122981 */ /* 0x000f22000c1e1100 */
[-C--:B------:R-:W-:Y:S01]  /*24d0*/  IADD3 RZ, P3, PT, R5, R224.reuse, RZ ;  /* 0x000000e005ff7210 */ /* 0x080fe20007f7e0ff */
[----:B------:R-:W-:Y:S01]  /*24e0*/  IMAD.IADD R210, R211, 0x1, R224 ;  /* 0x00000001d3d27824 */ /* 0x000fe200078e02e0 */
[-C--:B------:R-:W-:Y:S01]  /*24f0*/  IADD3 R168, P4, PT, R7, R224.reuse, RZ ;  /* 0x000000e007a87210 */ /* 0x080fe20007f9e0ff */
[----:B------:R-:W4:Y:S01]  /*2500*/  @P2 LDG.E.U8 R26, desc[UR28][R162.64] ;  /* 0x0000001ca21a2981 */ /* 0x000f22000c1e1100 */
[----:B------:R-:W-:Y:S01]  /*2510*/  IADD3 R152, P5, PT, R11, R224, RZ ;  /* 0x000000e00b987210 */ /* 0x000fe20007fbe0ff */
[----:B--2---:R-:W0:Y:S02]  /*2520*/  LDCU.64 UR4, c[0x0][0x3d0] ;  /* 0x00007a00ff0477ac */ /* 0x004e240008000a00 */
[----:B------:R-:W2:Y:S01]  /*2530*/  @P2 LDG.E.U8 R6, desc[UR28][R220.64] ;  /* 0x0000001cdc062981 */ /* 0x000ea2000c1e1100 */
[----:B------:R-:W-:-:S03]  /*2540*/  PRMT R19, RZ, 0x7610, R19 ;  /* 0x00007610ff137816 */ /* 0x000fc60000000013 */
        /* <DEDUP_REMOVED lines=17> */
[----:B------:R-:W-:-:S03]  /*2660*/  LEA.HI.X.SX32 R211, R5, R225, 0x1, P3 ;  /* 0x000000e105d37211 */ /* 0x000fc600018f0eff */
[----:B------:R-:W2:Y:S01]  /*2670*/  @P2 LDG.E.U8 R29, desc[UR28][R198.64] ;  /* 0x0000001cc61d2981 */ /* 0x000ea2000c1e1100 */
[-C--:B------:R-:W-:Y:S02]  /*2680*/  LEA.HI.X.SX32 R169, R7, R225.reuse, 0x1, P4 ;  /* 0x000000e107a97211 */ /* 0x080fe400020f0eff */
[----:B------:R-:W-:Y:S01]  /*2690*/  LEA.HI.X.SX32 R153, R11, R225, 0x1, P5 ;  /* 0x000000e10b997211 */ /* 0x000fe200028f0eff */
[----:B------:R-:W2:Y:S04]  /*26a0*/  @P2 LDG.E.U8 R37, desc[UR28][R176.64] ;  /* 0x0000001cb0252981 */ /* 0x000ea8000c1e1100 */
        /* <DEDUP_REMOVED lines=9> */
[----:B------:R-:W2:Y:S01]  /*2740*/  @P2 LDG.E.U8 R49, desc[UR28][R152.64] ;  /* 0x0000001c98312981 */ /* 0x000ea2000c1e1100 */
[----:B------:R-:W-:Y:S01]  /*2750*/  LOP3.LUT R4, R0, 0x1f, RZ, 0xc0, !PT ;  /* 0x0000001f00047812 */ /* 0x000fe200078ec0ff */
[----:B0-----:R-:W-:-:S04]  /*2760*/  UIMAD UR4, UR7, UR4, URZ ;  /* 0x00000004070472a4 */ /* 0x001fc8000f8e02ff */
[----:B------:R-:W-:Y:S01]  /*2770*/  IMAD R5, R4, UR5, RZ ;  /* 0x0000000504057c24 */ /* 0x000fe2000f8e02ff */
[----:B------:R-:W-:-:S04]  /*2780*/  SHF.R.U32.HI R4, RZ, 0x5, R0 ;  /* 0x00000005ff047819 */ /* 0x000fc80000011600 */
[----:B------:R-:W-:Y:S02]  /*2790*/  SGXT.U32 R4, R4, 0x2 ;  /* 0x000000020404781a */ /* 0x000fe40000000000 */
[----:B-1----:R-:W-:Y:S02]  /*27a0*/  IADD3 R82, P3, P4, R5, UR4, R82 ;  /* 0x0000000405527c10 */ /* 0x002fe4000fc7e052 */
[----:B------:R-:W-:Y:S01]  /*27b0*/  SHF.R.S32.HI R20, RZ, 0x1f, R5 ;  /* 0x0000001fff147819 */ /* 0x000fe20000011405 */
[----:B---3--:R-:W-:Y:S01]  /*27c0*/  IMAD R5, R4, R32, RZ ;  /* 0x0000002004057224 */ /* 0x008fe200078e02ff */
[----:B------:R-:W-:-:S04]  /*27d0*/  @!UP0 UIADD3 UR14, UPT, UPT, -UR8, 0x100000, URZ ;  /* 0x00100000080e8890 */ /* 0x000fc8000fffe1ff */
[----:B------:R-:W-:Y:S02]  /*27e0*/  @!UP0 USHF.L.U32 UR15, UR14, 0xb, URZ ;  /* 0x0000000b0e0f8899 */ /* 0x000fe400080006ff */
[----:B------:R-:W-:Y:S01]  /*27f0*/  @!UP0 USHF.L.U32 UR14, UR14, 0x1, URZ ;  /* 0x000000010e0e8899 */ /* 0x000fe200080006ff */
[----:B------:R-:W-:Y:S01]  /*2800*/  IMAD R53, R32, 0x4, R5 ;  /* 0x0000000420357824 */ /* 0x000fe200078e0205 */
[----:B------:R-:W-:-:S03]  /*2810*/  VOTEU.ALL UP1, P1 ;  /* 0x0000000000ff7886 */ /* 0x000fc60000820000 */
[----:B------:R-:W-:Y:S01]  /*2820*/  IMAD R7, R32, 0x4, R53 ;  /* 0x0000000420077824 */ /* 0x000fe200078e0235 */
[----:B------:R-:W-:-:S03]  /*2830*/  USHF.R.S32.HI UR5, URZ, 0x1f, UR4 ;  /* 0x0000001fff057899 */ /* 0x000fc60008011404 */
[----:B------:R-:W-:-:S03]  /*2840*/  IMAD R55, R32, 0x4, R7 ;  /* 0x0000000420377824 */ /* 0x000fc600078e0207 */
[----:B------:R0:W1:Y:S01]  /*2850*/  @!UP1 SYNCS.EXCH.64 URZ, [UR10+0x5808], UR14 ;  /* 0x0058080e0aff95b2 */ /* 0x0000620008000100 */
[C---:B------:R-:W-:Y:S02]  /*2860*/  LOP3.LUT R77, R72.reuse, 0x40, RZ, 0x3c, !PT ;  /* 0x00000040484d7812 */ /* 0x040fe400078e3cff */
[----:B------:R-:W-:Y:S02]  /*2870*/  LOP3.LUT R76, R72, 0x50, RZ, 0x3c, !PT ;  /* 0x00000050484c7812 */ /* 0x000fe400078e3cff */
[----:B------:R-:W-:Y:S01]  /*2880*/  IADD3.X R20, PT, PT, R20, UR5, R83, P3, P4 ;  /* 0x0000000514147c10 */ /* 0x000fe20009fe8453 */
[----:B------:R-:W-:-:S04]  /*2890*/  @!UP0 UIADD3 UR4, UPT, UPT, -UR8, 0x100000, URZ ;  /* 0x0010000008048890 */ /* 0x000fc8000fffe1ff */
[----:B------:R-:W-:Y:S02]  /*28a0*/  @!UP0 USHF.L.U32 UR5, UR4, 0xb, URZ ;  /* 0x0000000b04058899 */ /* 0x000fe400080006ff */
[----:B------:R-:W-:Y:S01]  /*28b0*/  @!UP0 USHF.L.U32 UR4, UR4, 0x1, URZ ;  /* 0x0000000104048899 */ /* 0x000fe200080006ff */
[----:B------:R-:W-:Y:S02]  /*28c0*/  ISETP.EQ.U32.AND P3, PT, RZ, UR16, P2 ;  /* 0x00000010ff007c0c */ /* 0x000fe40009762070 */
[C---:B------:R-:W-:Y:S02]  /*28d0*/  LOP3.LUT R75, R72.reuse, 0x60, RZ, 0x3c, !PT ;  /* 0x00000060484b7812 */ /* 0x040fe400078e3cff */
[----:B------:R-:W-:Y:S01]  /*28e0*/  LOP3.LUT R74, R72, 0x70, RZ, 0x3c, !PT ;  /* 0x00000070484a7812 */ /* 0x000fe200078e3cff */
[----:B------:R-:W-:Y:S01]  /*28f0*/  VOTEU.ALL UP1, P1 ;  /* 0x0000000000ff7886 */ /* 0x000fe20000820000 */
[----:B------:R-:W-:Y:S01]  /*2900*/  IADD3 R150, P4, PT, R5, R82, RZ ;  /* 0x0000005205967210 */ /* 0x000fe20007f9e0ff */
[----:B------:R-:W-:-:S03]  /*2910*/  UIADD3 UR6, UPT, UPT, UR10, 0x3000, URZ ;  /* 0x000030000a067890 */ /* 0x000fc6000fffe0ff */
[----:B------:R-:W-:Y:S01]  /*2920*/  LEA.HI.X.SX32 R151, R5, R20, 0x1, P4 ;  /* 0x0000001405977211 */ /* 0x000fe200020f0eff */
[----:B------:R-:W-:Y:S01]  /*2930*/  UIADD3 UR13, UPT, UPT, UR34, 0x100000, URZ ;  /* 0x00100000220d7890 */ /* 0x000fe2000fffe0ff */
[----:B------:R-:W-:-:S04]  /*2940*/  IADD3 R146, P4, PT, R7, R82, RZ ;  /* 0x0000005207927210 */ /* 0x000fc80007f9e0ff */
[----:B------:R-:W-:Y:S01]  /*2950*/  LEA.HI.X.SX32 R147, R7, R20, 0x1, P4 ;  /* 0x0000001407937211 */ /* 0x000fe200020f0eff */
[----:B----4-:R3:W-:Y:S04]  /*2960*/  STS.U8 [R72+UR10+0x2800], R27 ;  /* 0x0028001b48007988 */ /* 0x0107e8000800000a */
[----:B------:R-:W-:Y:S04]  /*2970*/  STS.U8 [R72+UR10+0x2c00], R41 ;  /* 0x002c002948007988 */ /* 0x000fe8000800000a */
[----:B------:R-:W-:Y:S01]  /*2980*/  STS.U8 [R72+UR10+0x2000], R13 ;  /* 0x0020000d48007988 */ /* 0x000fe2000800000a */
[----:B---3--:R-:W-:-:S03]  /*2990*/  IMAD R27, R32, 0x4, R55 ;  /* 0x00000004201b7824 */ /* 0x008fc600078e0237 */
[----:B------:R-:W-:Y:S01]  /*29a0*/  STS.U8 [R72+UR10+0x2400], R21 ;  /* 0x0024001548007988 */ /* 0x000fe2000800000a */
[----:B------:R-:W-:-:S03]  /*29b0*/  IMAD R57, R32, 0x4, R27 ;  /* 0x0000000420397824 */ /* 0x000fc600078e021b */
[----:B------:R-:W-:Y:S04]  /*29c0*/  STS.U8 [R80+UR10+0x2880], R33 ;  /* 0x0028802150007988 */ /* 0x000fe8000800000a */
[----:B------:R-:W-:Y:S04]  /*29d0*/  STS.U8 [R80+UR10+0x2c80], R43 ;  /* 0x002c802b50007988 */ /* 0x000fe8000800000a */
[----:B------:R-:W-:Y:S04]  /*29e0*/  STS.U8 [R80+UR10+0x2080], R15 ;  /* 0x0020800f50007988 */ /* 0x000fe8000800000a */
[----:B------:R-:W-:Y:S04]  /*29f0*/  STS.U8 [R80+UR10+0x2480], R23 ;  /* 0x0024801750007988 */ /* 0x000fe8000800000a */
[----:B------:R-:W-:Y:S04]  /*2a00*/  STS.U8 [R79+UR10+0x2900], R18 ;  /* 0x002900124f007988 */ /* 0x000fe8000800000a */
[----:B------:R-:W-:Y:S04]  /*2a10*/  STS.U8 [R79+UR10+0x2d00], R26 ;  /* 0x002d001a4f007988 */ /* 0x000fe8000800000a */
[----:B--2---:R-:W-:Y:S04]  /*2a20*/  STS.U8 [R79+UR10+0x2100], R6 ;  /* 0x002100064f007988 */ /* 0x004fe8000800000a */
        /* <DEDUP_REMOVED lines=10> */
[----:B------:R-:W-:Y:S01]  /*2ad0*/  STS.U8 [R76+UR10+0x2a80], R37 ;  /* 0x002a80254c007988 */ /* 0x000fe2000800000a */
[----:B--2---:R-:W-:-:S03]  /*2ae0*/  IMAD R29, R32, 0x4, R57 ;  /* 0x00000004201d7824 */ /* 0x004fc600078e0239 */
[----:B------:R-:W-:Y:S01]  /*2af0*/  STS.U8 [R76+UR10+0x2e80], R47 ;  /* 0x002e802f4c007988 */ /* 0x000fe2000800000a */
[----:B------:R-:W-:-:S03]  /*2b00*/  IMAD R59, R32, 0x4, R29 ;  /* 0x00000004203b7824 */ /* 0x000fc600078e021d */
[----:B------:R-:W-:Y:S04]  /*2b10*/  STS.U8 [R76+UR10+0x2280], R19 ;  /* 0x002280134c007988 */ /* 0x000fe8000800000a */
[----:B------:R-:W-:Y:S04]  /*2b20*/  STS.U8 [R75+UR10+0x2b00], R24 ;  /* 0x002b00184b007988 */ /* 0x000fe8000800000a */
[----:B------:R-:W-:Y:S04]  /*2b30*/  STS.U8 [R75+UR10+0x2f00], R30 ;  /* 0x002f001e4b007988 */ /* 0x000fe8000800000a */
[----:B------:R-:W-:Y:S04]  /*2b40*/  STS.U8 [R75+UR10+0x2300], R10 ;  /* 0x0023000a4b007988 */ /* 0x000fe8000800000a */
[----:B------:R-:W-:Y:S04]  /*2b50*/  STS.U8 [R75+UR10+0x2700], R16 ;  /* 0x002700104b007988 */ /* 0x000fe8000800000a */
[----:B------:R2:W-:Y:S04]  /*2b60*/  STS.U8 [R74+UR10+0x2780], R31 ;  /* 0x0027801f4a007988 */ /* 0x0005e8000800000a */
[----:B------:R0:W-:Y:S04]  /*2b70*/  STS.U8 [R74+UR10+0x2380], R9 ;  /* 0x002380094a007988 */ /* 0x0001e8000800000a */
[----:B------:R0:W-:Y:S01]  /*2b80*/  STS.U8 [R74+UR10+0x2b80], R39 ;  /* 0x002b80274a007988 */ /* 0x0001e2000800000a */
[----:B--2---:R-:W-:-:S03]  /*2b90*/  IMAD R31, R32, 0x4, R59 ;  /* 0x00000004201f7824 */ /* 0x004fc600078e023b */
[----:B------:R0:W-:Y:S01]  /*2ba0*/  STS.U8 [R74+UR10+0x2f80], R49 ;  /* 0x002f80314a007988 */ /* 0x0001e2000800000a */
[----:B-1----:R1:W-:Y:S06]  /*2bb0*/  MEMBAR.ALL.CTA ;  /* 0x0000000000007992 */ /* 0x0023ec0000008000 */
[----:B-1----:R-:W-:Y:S04]  /*2bc0*/  FENCE.VIEW.ASYNC.S ;  /* 0x00000000000073c6 */ /* 0x002fe80000000000 */
[----:B------:R-:W1:Y:S02]  /*2bd0*/  FENCE.VIEW.ASYNC.S ;  /* 0x00000000000073c6 */ /* 0x000e640000000000 */
[----:B-1----:R0:W1:Y:S01]  /*2be0*/  @!UP1 SYNCS.EXCH.64 URZ, [UR10+0x3000], UR4 ;  /* 0x003000040aff95b2 */ /* 0x0020620008000100 */
[----:B------:R-:W-:Y:S01]  /*2bf0*/  PRMT R21, RZ, 0x7610, R21 ;  /* 0x00007610ff157816 */ /* 0x000fe20000000015 */
[----:B------:R-:W-:Y:S01]  /*2c00*/  IMAD R61, R32, 0x4, R31 ;  /* 0x00000004203d7824 */ /* 0x000fe200078e021f */
[----:B-1----:R-:W-:Y:S06]  /*2c10*/  BAR.SYNC.DEFER_BLOCKING 0x0 ;  /* 0x0000000000007b1d */ /* 0x002fec0000010000 */
[----:B0-----:R-:W-:Y:S05]  /*2c20*/  @!P3 BRA `(.L_x_6) ;  /* 0x000000000084b947 */ /* 0x001fea0003800000 */
[----:B------:R-:W-:Y:S02]  /*2c30*/  UIADD3 UR4, UPT, UPT, UR10, 0x2000, URZ ;  /* 0x000020000a047890 */ /* 0x000fe4000fffe0ff */
[----:B------:R-:W-:Y:S02]  /*2c40*/  USHF.R.U32.HI UR8, URZ, 0x4, UR10 ;  /* 0x00000004ff087899 */ /* 0x000fe4000801160a */
[----:B------:R-:W-:Y:S02]  /*2c50*/  USHF.R.U32.HI UR4, URZ, 0x4, UR4 ;  /* 0x00000004ff047899 */ /* 0x000fe40008011604 */
[----:B------:R-:W-:Y:S02]  /*2c60*/  USGXT.U32 UR8, UR8, 0xe ;  /* 0x0000000e0808789a */ /* 0x000fe40008000000 */
[----:B------:R-:W-:Y:S02]  /*2c70*/  USGXT.U32 UR14, UR4, 0xe ;  /* 0x0000000e040e789a */ /* 0x000fe40008000000 */
[----:B------:R-:W-:-:S02]  /*2c80*/  UIADD3 UR30, UP1, UPT, UR8, 0x80, URZ ;  /* 0x00000080081e7890 */ /* 0x000fc4000ff3e0ff */
[----:B------:R-:W-:Y:S01]  /*2c90*/  UIADD3 UR32, UP2, UPT, UR14, 0x2, URZ ;  /* 0x000000020e207890 */ /* 0x000fe2000ff5e0ff */
[----:B------:R-:W-:Y:S01]  /*2ca0*/  UMOV UR4, URZ ;  /* 0x000000ff00047c82 */ /* 0x000fe20008000000 */
[----:B------:R-:W-:Y:S01]  /*2cb0*/  UMOV UR36, 0x0 ;  /* 0x0000000000247882 */ /* 0x000fe20000000000 */
[----:B------:R-:W-:Y:S02]  /*2cc0*/  UIADD3.X UR31, UPT, UPT, UR4, -0x7fffbfe0, URZ, UP1, !UPT ;  /* 0x80004020041f7890 */ /* 0x000fe40008ffe4ff */
[----:B------:R-:W-:Y:S02]  /*2cd0*/  UIADD3.X UR33, UPT, UPT, UR4, 0x40004040, URZ, UP2, !UPT ;  /* 0x4000404004217890 */ /* 0x000fe400097fe4ff */
[----:B------:R-:W-:Y:S02]  /*2ce0*/  UIADD3.64 UR20, UPT, UPT, UR30, 0x80, URZ ;  /* 0x000000801e147897 */ /* 0x000fe4000fffe0ff */
[----:B------:R-:W-:Y:S02]  /*2cf0*/  UIADD3.64 UR22, UPT, UPT, UR32, 0x2, URZ ;  /* 0x0000000220167897 */ /* 0x000fe4000fffe0ff */
[----:B------:R-:W-:-:S02]  /*2d00*/  UIADD3.64 UR24, UPT, UPT, UR30, 0x100, URZ ;  /* 0x000001001e187897 */ /* 0x000fc4000fffe0ff */
[----:B------:R-:W-:Y:S01]  /*2d10*/  UIADD3.64 UR26, UPT, UPT, UR32, 0x4, URZ ;  /* 0x00000004201a7897 */ /* 0x000fe2000fffe0ff */
[----:B------:R-:W-:Y:S01]  /*2d20*/  UMOV UR37, 0x4088010 ;  /* 0x0408801000257882 */ /* 0x000fe20000000000 */
[----:B------:R-:W-:Y:S01]  /*2d30*/  UMOV UR9, 0x80004020 ;  /* 0x8000402000097882 */ /* 0x000fe20000000000 */
[----:B------:R-:W-:Y:S01]  /*2d40*/  UMOV UR15, 0x40004040 ;  /* 0x40004040000f7882 */ /* 0x000fe20000000000 */
[----:B------:R-:W-:Y:S01]  /*2d50*/  UMOV UR38, 0x0 ;  /* 0x0000000000267882 */ /* 0x000fe20000000000 */
[----:B------:R-:W-:Y:S01]  /*2d60*/  UMOV UR39, 0x4088010 ;  /* 0x0408801000277882 */ /* 0x000fe20000000000 */
[----:B------:R-:W-:Y:S01]  /*2d70*/  UMOV UR40, 0x0 ;  /* 0x0000000000287882 */ /* 0x000fe20000000000 */
[----:B------:R-:W-:Y:S01]  /*2d80*/  UMOV UR41, 0x4088010 ;  /* 0x0408801000297882 */ /* 0x000fe20000000000 */
[----:B------:R-:W-:Y:S01]  /*2d90*/  UMOV UR4, UR6 ;  /* 0x0000000600047c82 */ /* 0x000fe20008000000 */
[----:B------:R-:W-:Y:S01]  /*2da0*/  UMOV UR5, URZ ;  /* 0x000000ff00057c82 */ /* 0x000fe20008000000 */
[----:B------:R0:W-:Y:S01]  /*2db0*/  UTCQMMA gdesc[UR8], gdesc[UR14], tmem[UR13], tmem[UR36], idesc[UR37], !UPT ;  /* 0x00ff240e080075ea */ /* 0x0001e2000f80030d */
[----:B------:R-:W-:Y:S01]  /*2dc0*/  UMOV UR42, 0x0 ;  /* 0x00000000002a7882 */ /* 0x000fe20000000000 */
[----:B------:R-:W-:Y:S01]  /*2dd0*/  UMOV UR43, 0x4088010 ;  /* 0x04088010002b7882 */ /* 0x000fe20000000000 */
[----:B------:R0:W-:Y:S01]  /*2de0*/  UTCQMMA gdesc[UR30], gdesc[UR32], tmem[UR13], tmem[UR38], idesc[UR39], UPT ;  /* 0x00ff26201e0075ea */ /* 0x0001e2000b80030d */
[----:B------:R-:W-:Y:S01]  /*2df0*/  UMOV UR4, UR4 ;  /* 0x0000000400047c82 */ /* 0x000fe20008000000 */
[----:B------:R0:W-:Y:S01]  /*2e00*/  UTCQMMA gdesc[UR20], gdesc[UR22], tmem[UR13], tmem[UR40], idesc[UR41], UPT ;  /* 0x00ff2816140075ea */ /* 0x0001e2000b80030d */
[----:B------:R0:W-:Y:S01]  /*2e10*/  UTCQMMA gdesc[UR24], gdesc[UR26], tmem[UR13], tmem[UR42], idesc[UR43], UPT ;  /* 0x00ff2a1a180075ea */ /* 0x0001e2000b80030d */
[----:B------:R0:W-:Y:S01]  /*2e20*/  UTCBAR [UR4], URZ ;  /* 0x000000ff040073e9 */ /* 0x0001e200080000ff */
[----:B------:R-:W-:Y:S01]  /*2e30*/  NOP ;  /* 0x0000000000007918 */ /* 0x000fe20000000000 */
.L_x_6:
[----:B------:R-:W-:Y:S05]  /*2e40*/  @!P2 BRA `(.L_x_7) ;  /* 0x000000000008a947 */ /* 0x000fea0003800000 */
[----:B------:R-:W1:Y:S02]  /*2e50*/  SYNCS.PHASECHK.TRANS64.TRYWAIT P4, [UR10+0x3000], RZ ;  /* 0x003000ffff0075a7 */ /* 0x000e64000808110a */
[----:B-1----:R-:W-:Y:S05]  /*2e60*/  @!P4 BRA `(.L_x_8) ;  /* 0x0000006c00a8c947 */ /* 0x002fea0003800000 */
.L_x_7:
[C---:B------:R-:W-:Y:S01]  /*2e70*/  IMAD R33, R32.reuse, 0x4, R61 ;  /* 0x0000000420217824 */ /* 0x040fe200078e023d */
[----:B------:R-:W-:Y:S01]  /*2e80*/  IADD3 R142, P4, PT, R27, R82, RZ ;  /* 0x000000521b8e7210 */ /* 0x000fe20007f9e0ff */
[----:B------:R-:W-:Y:S02]  /*2e90*/  BAR.SYNC.DEFER_BLOCKING 0x0 ;  /* 0x0000000000007b1d */ /* 0x000fe40000010000 */
[----:B------:R-:W-:-:S04]  /*2ea0*/  IMAD R63, R32, 0x4, R33 ;  /* 0x00000004203f7824 */ /* 0x000fc800078e0221 */
[C---:B------:R-:W-:Y:S01]  /*2eb0*/  IMAD R35, R32.reuse, 0x4, R63 ;  /* 0x0000000420237824 */ /* 0x040fe200078e023f */
[----:B------:R-:W-:Y:S01]  /*2ec0*/  LEA.HI.X.SX32 R143, R27, R20, 0x1, P4 ;  /* 0x000000141b8f7211 */ /* 0x000fe200020f0eff */
[----:B------:R-:W-:Y:S01]  /*2ed0*/  LDTM.16dp32bit_t0_t15.x16 R4, tmem[UR11+0x100000] ;  /* 0x1000000b000479ee */ /* 0x000fe20008a00000 */
[----:B------:R-:W1:Y:S01]  /*2ee0*/  LDTM.16dp32bit_t16_t31.x16 R4, tmem[UR11+0x100010] ;  /* 0x1000100b000479ee */ /* 0x000e620008a20000 */
[----:B------:R-:W-:Y:S01]  /*2ef0*/  PRMT R25, RZ, 0x7610, R25 ;  /* 0x00007610ff197816 */ /* 0x000fe20000000019 */
[C---:B------:R-:W-:Y:S01]  /*2f00*/  IMAD R65, R32.reuse, 0x4, R35 ;  /* 0x0000000420417824 */ /* 0x040fe200078e0223 */
[----:B------:R-:W-:Y:S01]  /*2f10*/  PRMT R23, RZ, 0x7610, R23 ;  /* 0x00007610ff177816 */ /* 0x000fe20000000017 */
[----:B0-----:R-:W1:Y:S02]  /*2f20*/  LDCU UR4, c[0x0][0x3a8] ;  /* 0x00007500ff0477ac */ /* 0x001e640008000800 */
[----:B------:R-:W-:-:S04]  /*2f30*/  IMAD R37, R32, 0x4, R65 ;  /* 0x0000000420257824 */ /* 0x000fc800078e0241 */
[----:B------:R-:W-:Y:S01]  /*2f40*/  IMAD R67, R32, 0x4, R37 ;  /* 0x0000000420437824 */ /* 0x000fe200078e0225 */
[----:B------:R-:W-:-:S03]  /*2f50*/  IADD3 R138, P4, PT, R29, R82, RZ ;  /* 0x000000521d8a7210 */ /* 0x000fc60007f9e0ff */
[C---:B------:R-:W-:Y:S01]  /*2f60*/  IMAD R39, R32.reuse, 0x4, R67 ;  /* 0x0000000420277824 */ /* 0x040fe200078e0243 */
[----:B------:R-:W-:Y:S01]  /*2f70*/  LEA.HI.X.SX32 R139, R29, R20, 0x1, P4 ;  /* 0x000000141d8b7211 */ /* 0x000fe200020f0eff */
[----:B------:R-:W0:Y:S02]  /*2f80*/  @!P1 SYNCS.CCTL.IV [UR10+0x3000] ;  /* 0x00300000ff0099b1 */ /* 0x000e24000800000a */
[C---:B------:R-:W-:Y:S01]  /*2f90*/  IMAD R73, R32.reuse, 0x4, R39 ;  /* 0x0000000420497824 */ /* 0x040fe200078e0227 */
[C---:B------:R-:W-:Y:S01]  /*2fa0*/  IADD3 R134, P4, PT, R31.reuse, R82, RZ ;  /* 0x000000521f867210 */ /* 0x040fe20007f9e0ff */
[----:B------:R-:W-:Y:S01]  /*2fb0*/  NOP ;  /* 0x0000000000007918 */ /* 0x000fe20000000000 */
[----:B------:R-:W-:Y:S01]  /*2fc0*/  PRMT R29, RZ, 0x7610, R29 ;  /* 0x00007610ff1d7816 */ /* 0x000fe2000000001d */
[C---:B------:R-:W-:Y:S01]  /*2fd0*/  IMAD R41, R32.reuse, 0x4, R73 ;  /* 0x0000000420297824 */ /* 0x040fe200078e0249 */
[----:B------:R-:W-:Y:S01]  /*2fe0*/  LEA.HI.X.SX32 R135, R31, R20, 0x1, P4 ;  /* 0x000000141f877211 */ /* 0x000fe200020f0eff */
[----:B------:R-:W0:Y:S01]  /*2ff0*/  @P2 LDG.E.U8 R21, desc[UR28][R150.64] ;  /* 0x0000001c96152981 */ /* 0x000e22000c1e1100 */
[C---:B------:R-:W-:Y:S01]  /*3000*/  IADD3 R130, P4, PT, R33.reuse, R82, RZ ;  /* 0x0000005221827210 */ /* 0x040fe20007f9e0ff */
[C---:B------:R-:W-:Y:S01]  /*3010*/  IMAD R81, R32.reuse, 0x4, R41 ;  /* 0x0000000420517824 */ /* 0x040fe200078e0229 */
[----:B------:R-:W-:Y:S01]  /*3020*/  PRMT R27, RZ, 0x7610, R27 ;  /* 0x00007610ff1b7816 */ /* 0x000fe2000000001b */
[----:B------:R-:W2:Y:S01]  /*3030*/  @P2 LDG.E.U8 R25, desc[UR28][R146.64] ;  /* 0x0000001c92192981 */ /* 0x000ea2000c1e1100 */
[----:B------:R-:W-:Y:S01]  /*3040*/  LEA.HI.X.SX32 R131, R33, R20, 0x1, P4 ;  /* 0x0000001421837211 */ /* 0x000fe200020f0eff */
[C---:B------:R-:W-:Y:S01]  /*3050*/  IMAD R43, R32.reuse, 0x4, R81 ;  /* 0x00000004202b7824 */ /* 0x040fe200078e0251 */
[C---:B------:R-:W-:Y:S01]  /*3060*/  IADD3 R126, P4, PT, R35.reuse, R82, RZ ;  /* 0x00000052237e7210 */ /* 0x040fe20007f9e0ff */
[----:B------:R-:W3:Y:S02]  /*3070*/  @P2 LDG.E.U8 R23, desc[UR28][R142.64] ;  /* 0x0000001c8e172981 */ /* 0x000ee4000c1e1100 */
[C---:B------:R-:W-:Y:S01]  /*3080*/  IMAD R83, R32.reuse, 0x4, R43 ;  /* 0x0000000420537824 */ /* 0x040fe200078e022b */
[----:B------:R-:W-:Y:S01]  /*3090*/  LEA.HI.X.SX32 R127, R35, R20, 0x1, P4 ;  /* 0x00000014237f7211 */ /* 0x000fe200020f0eff */
[----:B------:R-:W4:Y:S01]  /*30a0*/  @P2 LDG.E.U8 R29, desc[UR28][R138.64] ;  /* 0x0000001c8a1d2981 */ /* 0x000f22000c1e1100 */
[C---:B------:R-:W-:Y:S01]  /*30b0*/  IADD3 R122, P4, PT, R37.reuse, R82, RZ ;  /* 0x00000052257a7210 */ /* 0x040fe20007f9e0ff */
[C---:B------:R-:W-:Y:S01]  /*30c0*/  IMAD R45, R32.reuse, 0x4, R83 ;  /* 0x00000004202d7824 */ /* 0x040fe200078e0253 */
[----:B------:R-:W-:Y:S01]  /*30d0*/  PRMT R31, RZ, 0x7610, R31 ;  /* 0x00007610ff1f7816 */ /* 0x000fe2000000001f */
[----:B------:R-:W5:Y:S01]  /*30e0*/  @P2 LDG.E.U8 R27, desc[UR28][R134.64] ;  /* 0x0000001c861b2981 */ /* 0x000f62000c1e1100 */
[----:B------:R-:W-:Y:S01]  /*30f0*/  LEA.HI.X.SX32 R123, R37, R20, 0x1, P4 ;  /* 0x00000014257b7211 */ /* 0x000fe200020f0eff */
[----:B------:R-:W-:Y:S01]  /*3100*/  IMAD R87, R32, 0x4, R45 ;  /* 0x0000000420577824 */ /* 0x000fe200078e022d */
[----:B------:R-:W-:-:S02]  /*3110*/  IADD3 R118, P4, PT, R39, R82, RZ ;  /* 0x0000005227767210 */ /* 0x000fc40007f9e0ff */
[----:B------:R-:W-:Y:S01]  /*3120*/  PRMT R33, RZ, 0x7610, R33 ;  /* 0x00007610ff217816 */ /* 0x000fe20000000021 */
[C---:B------:R-:W-:Y:S01]  /*3130*/  IMAD R47, R32.reuse, 0x4, R87 ;  /* 0x00000004202f7824 */ /* 0x040fe200078e0257 */
[----:B------:R-:W-:Y:S01]  /*3140*/  LEA.HI.X.SX32 R119, R39, R20, 0x1, P4 ;  /* 0x0000001427777211 */ /* 0x000fe200020f0eff */
[----:B------:R-:W2:Y:S01]  /*3150*/  @P2 LDG.E.U8 R31, desc[UR28][R126.64] ;  /* 0x0000001c7e1f2981 */ /* 0x000ea2000c1e1100 */
[C---:B------:R-:W-:Y:S01]  /*3160*/  IADD3 R114, P4, PT, R41.reuse, R82, RZ ;  /* 0x0000005229727210 */ /* 0x040fe20007f9e0ff */
[C---:B------:R-:W-:Y:S01]  /*3170*/  IMAD R91, R32.reuse, 0x4, R47 ;  /* 0x00000004205b7824 */ /* 0x040fe200078e022f */
[----:B------:R-:W-:Y:S01]  /*3180*/  PRMT R37, RZ, 0x7610, R37 ;  /* 0x00007610ff257816 */ /* 0x000fe20000000025 */
[----:B------:R-:W2:Y:S01]  /*3190*/  @P2 LDG.E.U8 R33, desc[UR28][R130.64] ;  /* 0x0000001c82212981 */ /* 0x000ea2000c1e1100 */
[----:B------:R-:W-:Y:S02]  /*31a0*/  LEA.HI.X.SX32 R115, R41, R20, 0x1, P4 ;  /* 0x0000001429737211 */ /* 0x000fe400020f0eff */
[C---:B------:R-:W-:Y:S01]  /*31b0*/  IADD3 R106, P4, PT, R43.reuse, R82, RZ ;  /* 0x000000522b6a7210 */ /* 0x040fe20007f9e0ff */
[----:B------:R-:W-:Y:S01]  /*31c0*/  IMAD R49, R32, 0x4, R91 ;  /* 0x0000000420317824 */ /* 0x000fe200078e025b */
[----:B------:R-:W-:Y:S01]  /*31d0*/  PRMT R35, RZ, 0x7610, R35 ;  /* 0x00007610ff237816 */ /* 0x000fe20000000023 */
[----:B------:R-:W2:Y:S01]  /*31e0*/  @P2 LDG.E.U8 R37, desc[UR28][R122.64] ;  /* 0x0000001c7a252981 */ /* 0x000ea2000c1e1100 */
[----:B------:R-:W-:-:S02]  /*31f0*/  LEA.HI.X.SX32 R107, R43, R20, 0x1, P4 ;  /* 0x000000142b6b7211 */ /* 0x000fc400020f0eff */
[C---:B------:R-:W-:Y:S01]  /*3200*/  IADD3 R100, P4, PT, R45.reuse, R82, RZ ;  /* 0x000000522d647210 */ /* 0x040fe20007f9e0ff */
[C---:B------:R-:W-:Y:S01]  /*3210*/  IMAD R105, R32.reuse, 0x4, R49 ;  /* 0x0000000420697824 */ /* 0x040fe200078e0231 */
[----:B------:R-:W-:Y:S01]  /*3220*/  PRMT R41, RZ, 0x7610, R41 ;  /* 0x00007610ff297816 */ /* 0x000fe20000000029 */
[----:B------:R-:W2:Y:S01]  /*3230*/  @P2 LDG.E.U8 R35, desc[UR28][R118.64] ;  /* 0x0000001c76232981 */ /* 0x000ea2000c1e1100 */
[----:B------:R-:W-:Y:S01]  /*3240*/  LEA.HI.X.SX32 R101, R45, R20, 0x1, P4 ;  /* 0x000000142d657211 */ /* 0x000fe200020f0eff */
[----:B------:R-:W-:Y:S01]  /*3250*/  IMAD R51, R32, 0x4, R105 ;  /* 0x0000000420337824 */ /* 0x000fe200078e0269 */
[C---:B------:R-:W-:Y:S02]  /*3260*/  IADD3 R96, P4, PT, R47.reuse, R82, RZ ;  /* 0x000000522f607210 */ /* 0x040fe40007f9e0ff */
[----:B------:R-:W-:Y:S01]  /*3270*/  PRMT R39, RZ, 0x7610, R39 ;  /* 0x00007610ff277816 */ /* 0x000fe20000000027 */
[----:B------:R-:W2:Y:S01]  /*3280*/  @P2 LDG.E.U8 R41, desc[UR28][R114.64] ;  /* 0x0000001c72292981 */ /* 0x000ea2000c1e1100 */
[----:B------:R-:W-:-:S02]  /*3290*/  LEA.HI.X.SX32 R97, R47, R20, 0x1, P4 ;  /* 0x000000142f617211 */ /* 0x000fc400020f0eff */
[-C--:B------:R-:W-:Y:S01]  /*32a0*/  IADD3 R92, P4, PT, R49, R82.reuse, RZ ;  /* 0x00000052315c7210 */ /* 0x080fe20007f9e0ff */
[C---:B------:R-:W-:Y:S01]  /*32b0*/  IMAD R109, R32.reuse, 0x4, R51 ;  /* 0x00000004206d7824 */ /* 0x040fe200078e0233 */
[----:B------:R-:W-:Y:S01]  /*32c0*/  IADD3 R88, P5, PT, R51, R82, RZ ;  /* 0x0000005233587210 */ /* 0x000fe20007fbe0ff */
[----:B------:R-:W2:Y:S01]  /*32d0*/  @P2 LDG.E.U8 R39, desc[UR28][R106.64] ;  /* 0x0000001c6a272981 */ /* 0x000ea2000c1e1100 */
[-C--:B------:R-:W-:Y:S02]  /*32e0*/  LEA.HI.X.SX32 R93, R49, R20.reuse, 0x1, P4 ;  /* 0x00000014315d7211 */ /* 0x080fe400020f0eff */
[----:B------:R-:W-:Y:S01]  /*32f0*/  LEA.HI.X.SX32 R89, R51, R20, 0x1, P5 ;  /* 0x0000001433597211 */ /* 0x000fe200028f0eff */
[----:B------:R-:W-:Y:S01]  /*3300*/  IMAD R51, R32, 0x4, R109 ;  /* 0x0000000420337824 */ /* 0x000fe200078e026d */
[----:B------:R-:W-:-:S04]  /*3310*/  IADD3 R148, P4, PT, R53, R82, RZ ;  /* 0x0000005235947210 */ /* 0x000fc80007f9e0ff */
[----:B------:R-:W-:Y:S02]  /*3320*/  LEA.HI.X.SX32 R149, R53, R20, 0x1, P4 ;  /* 0x0000001435957211 */ /* 0x000fe400020f0eff */
[-C--:B------:R-:W-:Y:S02]  /*3330*/  IADD3 R144, P4, PT, R55, R82.reuse, RZ ;  /* 0x0000005237907210 */ /* 0x080fe40007f9e0ff */
[----:B------:R-:W-:Y:S02]  /*3340*/  IADD3 R84, P5, PT, R51, R82, RZ ;  /* 0x0000005233547210 */ /* 0x000fe40007fbe0ff */
[-C--:B------:R-:W-:Y:S02]  /*3350*/  LEA.HI.X.SX32 R145, R55, R20.reuse, 0x1, P4 ;  /* 0x0000001437917211 */ /* 0x080fe400020f0eff */
[----:B------:R-:W-:Y:S02]  /*3360*/  LEA.HI.X.SX32 R85, R51, R20, 0x1, P5 ;  /* 0x0000001433557211 */ /* 0x000fe400028f0eff */
[----:B------:R-:W-:-:S02]  /*3370*/  IADD3 R136, P4, PT, R59, R82, RZ ;  /* 0x000000523b887210 */ /* 0x000fc40007f9e0ff */
[----:B------:R-:W-:Y:S02]  /*3380*/  IADD3 R140, P5, PT, R57, R82, RZ ;  /* 0x00000052398c7210 */ /* 0x000fe40007fbe0ff */
[-C--:B------:R-:W-:Y:S02]  /*3390*/  LEA.HI.X.SX32 R137, R59, R20.reuse, 0x1, P4 ;  /* 0x000000143b897211 */ /* 0x080fe400020f0eff */
[----:B------:R-:W-:Y:S02]  /*33a0*/  LEA.HI.X.SX32 R141, R57, R20, 0x1, P5 ;  /* 0x00000014398d7211 */ /* 0x000fe400028f0eff */
[-C--:B------:R-:W-:Y:S02]  /*33b0*/  IADD3 R128, P4, PT, R63, R82.reuse, RZ ;  /* 0x000000523f807210 */ /* 0x080fe40007f9e0ff */
[----:B------:R-:W-:Y:S02]  /*33c0*/  IADD3 R132, P5, PT, R61, R82, RZ ;  /* 0x000000523d847210 */ /* 0x000fe40007fbe0ff */
[----:B------:R-:W-:-:S02]  /*33d0*/  LEA.HI.X.SX32 R129, R63, R20, 0x1, P4 ;  /* 0x000000143f817211 */ /* 0x000fc400020f0eff */
        /* <DEDUP_REMOVED lines=11> */
[-C--:B------:R-:W-:Y:S01]  /*3490*/  LEA.HI.X.SX32 R99, R87, R20.reuse, 0x1, P4 ;  /* 0x0000001457637211 */ /* 0x080fe200020f0eff */
[----:B------:R-:W-:Y:S01]  /*34a0*/  IMAD R229, R32, 0x4, R51 ;  /* 0x0000000420e57824 */ /* 0x000fe200078e0233 */
[----:B------:R-:W-:-:S02]  /*34b0*/  LEA.HI.X.SX32 R103, R83, R20, 0x1, P5 ;  /* 0x0000001453677211 */ /* 0x000fc400028f0eff */
[-C--:B------:R-:W-:Y:S02]  /*34c0*/  IADD3 R94, P4, PT, R91, R82.reuse, RZ ;  /* 0x000000525b5e7210 */ /* 0x080fe40007f9e0ff */
[----:B------:R-:W-:Y:S02]  /*34d0*/  IADD3 R90, P5, PT, R105, R82, RZ ;  /* 0x00000052695a7210 */ /* 0x000fe40007fbe0ff */
[----:B------:R-:W-:Y:S02]  /*34e0*/  LEA.HI.X.SX32 R95, R91, R20, 0x1, P4 ;  /* 0x000000145b5f7211 */ /* 0x000fe400020f0eff */
[----:B------:R-:W-:Y:S02]  /*34f0*/  PRMT R45, RZ, 0x7610, R45 ;  /* 0x00007610ff2d7816 */ /* 0x000fe4000000002d */
[----:B------:R-:W-:Y:S02]  /*3500*/  PRMT R43, RZ, 0x7610, R43 ;  /* 0x00007610ff2b7816 */ /* 0x000fe4000000002b */
[----:B------:R-:W-:-:S02]  /*3510*/  PRMT R47, RZ, 0x7610, R47 ;  /* 0x00007610ff2f7816 */ /* 0x000fc4000000002f */
[----:B------:R-:W-:Y:S01]  /*3520*/  PRMT R49, RZ, 0x7610, R49 ;  /* 0x00007610ff317816 */ /* 0x000fe20000000031 */
[----:B------:R-:W2:Y:S01]  /*3530*/  @P2 LDG.E.U8 R45, desc[UR28][R100.64] ;  /* 0x0000001c642d2981 */ /* 0x000ea2000c1e1100 */
[----:B------:R-:W-:Y:S02]  /*3540*/  PRMT R51, RZ, 0x7610, R51 ;  /* 0x00007610ff337816 */ /* 0x000fe40000000033 */
[----:B------:R-:W-:Y:S01]  /*3550*/  LEA.HI.X.SX32 R91, R105, R20, 0x1, P5 ;  /* 0x00000014695b7211 */ /* 0x000fe200028f0eff */
[----:B------:R-:W2:Y:S01]  /*3560*/  @P2 LDG.E.U8 R43, desc[UR28][R96.64] ;  /* 0x0000001c602b2981 */ /* 0x000ea2000c1e1100 */
[-C--:B------:R-:W-:Y:S02]  /*3570*/  IADD3 R86, P4, PT, R109, R82.reuse, RZ ;  /* 0x000000526d567210 */ /* 0x080fe40007f9e0ff */
[----:B------:R-:W-:Y:S01]  /*3580*/  PRMT R111, RZ, 0x7610, R111 ;  /* 0x00007610ff6f7816 */ /* 0x000fe2000000006f */
[----:B------:R-:W2:Y:S01]  /*3590*/  @P2 LDG.E.U8 R47, desc[UR28][R92.64] ;  /* 0x0000001c5c2f2981 */ /* 0x000ea2000c1e1100 */
[----:B------:R-:W-:-:S02]  /*35a0*/  IADD3 R82, P5, PT, R229, R82, RZ ;  /* 0x00000052e5527210 */ /* 0x000fc40007fbe0ff */
[----:B------:R-:W-:Y:S01]  /*35b0*/  PRMT R53, RZ, 0x7610, R53 ;  /* 0x00007610ff357816 */ /* 0x000fe20000000035 */
[----:B------:R-:W2:Y:S01]  /*35c0*/  @P2 LDG.E.U8 R49, desc[UR28][R88.64] ;  /* 0x0000001c58312981 */ /* 0x000ea2000c1e1100 */
[----:B------:R-:W-:Y:S02]  /*35d0*/  LEA.HI.X.SX32 R83, R229, R20, 0x1, P5 ;  /* 0x00000014e5537211 */ /* 0x000fe400028f0eff */
[----:B------:R-:W-:Y:S01]  /*35e0*/  PRMT R55, RZ, 0x7610, R55 ;  /* 0x00007610ff377816 */ /* 0x000fe20000000037 */
[----:B------:R-:W2:Y:S01]  /*35f0*/  @P2 LDG.E.U8 R51, desc[UR28][R84.64] ;  /* 0x0000001c54332981 */ /* 0x000ea2000c1e1100 */
[----:B------:R-:W-:Y:S02]  /*3600*/  PRMT R57, RZ, 0x7610, R57 ;  /* 0x00007610ff397816 */ /* 0x000fe40000000039 */
[----:B------:R-:W-:Y:S01]  /*3610*/  PRMT R59, RZ, 0x7610, R59 ;  /* 0x00007610ff3b7816 */ /* 0x000fe2000000003b */
[----:B------:R-:W2:Y:S01]  /*3620*/  @P2 LDG.E.U8 R111, desc[UR28][R116.64] ;  /* 0x0000001c746f2981 */ /* 0x000ea2000c1e1100 */
[----:B------:R-:W-:-:S02]  /*3630*/  PRMT R61, RZ, 0x7610, R61 ;  /* 0x00007610ff3d7816 */ /* 0x000fc4000000003d */
[----:B------:R-:W-:Y:S01]  /*3640*/  PRMT R63, RZ, 0x7610, R63 ;  /* 0x00007610ff3f7816 */ /* 0x000fe2000000003f */
[----:B------:R-:W3:Y:S01]  /*3650*/  @P2 LDG.E.U8 R53, desc[UR28][R148.64] ;  /* 0x0000001c94352981 */ /* 0x000ee2000c1e1100 */
[----:B------:R-:W-:Y:S02]  /*3660*/  PRMT R65, RZ, 0x7610, R65 ;  /* 0x00007610ff417816 */ /* 0x000fe40000000041 */
[----:B------:R-:W-:Y:S01]  /*3670*/  PRMT R67, RZ, 0x7610, R67 ;  /* 0x00007610ff437816 */ /* 0x000fe20000000043 */
[----:B------:R-:W4:Y:S01]  /*3680*/  @P2 LDG.E.U8 R55, desc[UR28][R144.64] ;  /* 0x0000001c90372981 */ /* 0x000f22000c1e1100 */
[----:B------:R-:W-:Y:S02]  /*3690*/  PRMT R173, RZ, 0x7610, R173 ;  /* 0x00007610ffad7816 */ /* 0x000fe400000000ad */
[----:B------:R-:W-:Y:S01]  /*36a0*/  PRMT R189, RZ, 0x7610, R189 ;  /* 0x00007610ffbd7816 */ /* 0x000fe200000000bd */
[----:B------:R-:W5:Y:S01]  /*36b0*/  @P2 LDG.E.U8 R57, desc[UR28][R140.64] ;  /* 0x0000001c8c392981 */ /* 0x000f62000c1e1100 */
[----:B------:R-:W-:-:S02]  /*36c0*/  PRMT R227, RZ, 0x7610, R227 ;  /* 0x00007610ffe37816 */ /* 0x000fc400000000e3 */
[----:B------:R-:W-:Y:S01]  /*36d0*/  PRMT R191, RZ, 0x7610, R191 ;  /* 0x00007610ffbf7816 */ /* 0x000fe200000000bf */
[----:B------:R-:W5:Y:S01]  /*36e0*/  @P2 LDG.E.U8 R59, desc[UR28][R136.64] ;  /* 0x0000001c883b2981 */ /* 0x000f62000c1e1100 */
[----:B------:R-:W-:Y:S02]  /*36f0*/  PRMT R231, RZ, 0x7610, R231 ;  /* 0x00007610ffe77816 */ /* 0x000fe400000000e7 */
[----:B------:R-:W-:Y:S01]  /*3700*/  PRMT R187, RZ, 0x7610, R187 ;  /* 0x00007610ffbb7816 */ /* 0x000fe200000000bb */
[----:B------:R-:W5:Y:S01]  /*3710*/  @P2 LDG.E.U8 R61, desc[UR28][R132.64] ;  /* 0x0000001c843d2981 */ /* 0x000f62000c1e1100 */
[----:B------:R-:W-:Y:S02]  /*3720*/  PRMT R229, RZ, 0x7610, R229 ;  /* 0x00007610ffe57816 */ /* 0x000fe400000000e5 */
[----:B------:R-:W-:Y:S01]  /*3730*/  LEA.HI.X.SX32 R87, R109, R20, 0x1, P4 ;  /* 0x000000146d577211 */ /* 0x000fe200020f0eff */
[----:B------:R-:W5:Y:S04]  /*3740*/  @P2 LDG.E.U8 R63, desc[UR28][R128.64] ;  /* 0x0000001c803f2981 */ /* 0x000f68000c1e1100 */
        /* <DEDUP_REMOVED lines=8> */
[----:B------:R-:W5:Y:S01]  /*37d0*/  @P2 LDG.E.U8 R229, desc[UR28][R82.64] ;  /* 0x0000001c52e52981 */ /* 0x000f62000c1e1100 */
[----:B-1----:R-:W-:Y:S01]  /*37e0*/  FMUL R20, R4, UR4 ;  /* 0x0000000404147c20 */ /* 0x002fe20008400000 */
[----:B------:R-:W-:Y:S01]  /*37f0*/  FMUL R73, R5, UR4 ;  /* 0x0000000405497c20 */ /* 0x000fe20008400000 */
[----:B------:R-:W-:Y:S01]  /*3800*/  FMUL R22, R6, UR4 ;  /* 0x0000000406167c20 */ /* 0x000fe20008400000 */
[----:B------:R-:W-:Y:S01]  /*3810*/  FMUL R24, R7, UR4 ;  /* 0x0000000407187c20 */ /* 0x000fe20008400000 */
[----:B------:R-:W-:-:S03]  /*3820*/  FMUL R81, R8, UR4 ;  /* 0x0000000408517c20 */ /* 0x000fc60008400000 */
[----:B------:R-:W-:Y:S01]  /*3830*/  FMNMX3 R22, R20, R73, R22, !PT ;  /* 0x0000004914167276 */ /* 0x000fe20007800016 */
[----:B------:R-:W-:Y:S01]  /*3840*/  FMUL R20, R9, UR4 ;  /* 0x0000000409147c20 */ /* 0x000fe20008400000 */
[----:B------:R-:W-:Y:S02]  /*3850*/  FMUL R73, R10, UR4 ;  /* 0x000000040a497c20 */ /* 0x000fe40008400000 */
[----:B------:R-:W-:Y:S01]  /*3860*/  FMNMX3 R24, R22, R24, R81, !PT ;  /* 0x0000001816187276 */ /* 0x000fe20007800051 */
[----:B------:R-:W-:Y:S01]  /*3870*/  FMUL R22, R11, UR4 ;  /* 0x000000040b167c20 */ /* 0x000fe20008400000 */
[----:B------:R-:W-:Y:S02]  /*3880*/  FMUL R81, R12, UR4 ;  /* 0x000000040c517c20 */ /* 0x000fe40008400000 */
[----:B------:R-:W-:Y:S01]  /*3890*/  FMNMX3 R24, R24, R20, R73, !PT ;  /* 0x0000001418187276 */ /* 0x000fe20007800049 */
[----:B------:R-:W-:Y:S01]  /*38a0*/  FMUL R20, R13, UR4 ;  /* 0x000000040d147c20 */ /* 0x000fe20008400000 */
[----:B------:R-:W-:-:S02]  /*38b0*/  FMUL R73, R14, UR4 ;  /* 0x000000040e497c20 */ /* 0x000fc40008400000 */
[----:B------:R-:W-:Y:S01]  /*38c0*/  FMNMX3 R24, R24, R22, R81, !PT ;  /* 0x0000001618187276 */ /* 0x000fe20007800051 */
[----:B------:R-:W-:Y:S01]  /*38d0*/  FMUL R22, R15, UR4 ;  /* 0x000000040f167c20 */ /* 0x000fe20008400000 */
[----:B------:R-:W-:Y:S02]  /*38e0*/  FMUL R81, R16, UR4 ;  /* 0x0000000410517c20 */ /* 0x000fe40008400000 */
[----:B------:R-:W-:Y:S01]  /*38f0*/  FMNMX3 R24, R24, R20, R73, !PT ;  /* 0x0000001418187276 */ /* 0x000fe20007800049 */
[----:B------:R-:W-:Y:S01]  /*3900*/  FMUL R20, R17, UR4 ;  /* 0x0000000411147c20 */ /* 0x000fe20008400000 */
[----:B------:R-:W-:Y:S02]  /*3910*/  FMUL R73, R18, UR4 ;  /* 0x0000000412497c20 */ /* 0x000fe40008400000 */
[----:B------:R-:W-:Y:S01]  /*3920*/  FMNMX3 R24, R24, R22, R81, !PT ;  /* 0x0000001618187276 */ /* 0x000fe20007800051 */
[----:B------:R-:W-:-:S03]  /*3930*/  FMUL R22, R19, UR4 ;  /* 0x0000000413167c20 */ /* 0x000fc60008400000 */
[----:B------:R-:W-:-:S04]  /*3940*/  FMNMX3 R73, R24, R20, R73, !PT ;  /* 0x0000001418497276 */ /* 0x000fc80007800049 */
[----:B------:R-:W-:-:S05]  /*3950*/  FMNMX R22, R22, R73, !PT ;  /* 0x0000004916167209 */ /* 0x000fca0007800000 */
[----:B------:R-:W1:Y:S02]  /*3960*/  SHFL.BFLY PT, R73, R22, 0x10, 0x1f ;  /* 0x0e001f0016497f89 */ /* 0x000e6400000e0000 */
[----:B-1----:R-:W-:-:S05]  /*3970*/  FMNMX3 R104, R22, -INF , R73, !PT ;  /* 0xff80000016687876 */ /* 0x002fca0007800049 */
[--C-:B------:R-:W-:Y:S01]  /*3980*/  FFMA R4, R4, UR4, -R104.reuse ;  /* 0x0000000404047c23 */ /* 0x100fe20008000868 */
[--C-:B------:R-:W-:Y:S01]  /*3990*/  FFMA R5, R5, UR4, -R104.reuse ;  /* 0x0000000405057c23 */ /* 0x100fe20008000868 */
[--C-:B------:R-:W-:Y:S02]  /*39a0*/  FFMA R6, R6, UR4, -R104.reuse ;  /* 0x0000000406067c23 */ /* 0x100fe40008000868 */
[----:B------:R-:W-:Y:S01]  /*39b0*/  FMUL R108, R4, 1.4426950216293334961 ;  /* 0x3fb8aa3b046c7820 */ /* 0x000fe20000400000 */
[----:B------:R-:W-:Y:S01]  /*39c0*/  FMUL R5, R5, 1.4426950216293334961 ;  /* 0x3fb8aa3b05057820 */ /* 0x000fe20000400000 */
[----:B------:R-:W-:Y:S01]  /*39d0*/  FMUL R4, R6, 1.4426950216293334961 ;  /* 0x3fb8aa3b06047820 */ /* 0x000fe20000400000 */
[----:B------:R-:W-:-:S03]  /*39e0*/  FFMA R7, R7, UR4, -R104 ;  /* 0x0000000407077c23 */ /* 0x000fc60008000868 */
[----:B------:R-:W-:Y:S01]  /*39f0*/  MUFU.EX2 R108, R108 ;  /* 0x0000006c006c7308 */ /* 0x000fe20000000800 */
[----:B------:R-:W-:Y:S01]  /*3a00*/  FMUL R7, R7, 1.4426950216293334961 ;  /* 0x3fb8aa3b07077820 */ /* 0x000fe20000400000 */
[----:B------:R-:W-:-:S06]  /*3a10*/  FFMA R8, R8, UR4, -R104 ;  /* 0x0000000408087c23 */ /* 0x000fcc0008000868 */
[----:B------:R-:W1:Y:S01]  /*3a20*/  MUFU.EX2 R5, R5 ;  /* 0x0000000500057308 */ /* 0x000e620000000800 */
[----:B------:R-:W-:Y:S01]  /*3a30*/  FMUL R8, R8, 1.4426950216293334961 ;  /* 0x3fb8aa3b08087820 */ /* 0x000fe20000400000 */
[----:B------:R-:W-:-:S06]  /*3a40*/  FFMA R9, R9, UR4, -R104 ;  /* 0x0000000409097c23 */ /* 0x000fcc0008000868 */
[----:B------:R-:W0:Y:S01]  /*3a50*/  MUFU.EX2 R4, R4 ;  /* 0x0000000400047308 */ /* 0x000e220000000800 */
[----:B------:R-:W-:Y:S01]  /*3a60*/  FFMA R10, R10, UR4, -R104 ;  /* 0x000000040a0a7c23 */ /* 0x000fe20008000868 */
[----:B------:R-:W-:-:S06]  /*3a70*/  FMUL R9, R9, 1.4426950216293334961 ;  /* 0x3fb8aa3b09097820 */ /* 0x000fcc0000400000 */
[----:B------:R-:W0:Y:S01]  /*3a80*/  MUFU.EX2 R7, R7 ;  /* 0x0000000700077308 */ /* 0x000e220000000800 */
[----:B------:R-:W-:Y:S01]  /*3a90*/  FMUL R10, R10, 1.4426950216293334961 ;  /* 0x3fb8aa3b0a0a7820 */ /* 0x000fe20000400000 */
[----:B------:R-:W-:-:S06]  /*3aa0*/  FFMA R11, R11, UR4, -R104 ;  /* 0x000000040b0b7c23 */ /* 0x000fcc0008000868 */
[----:B------:R-:W0:Y:S01]  /*3ab0*/  MUFU.EX2 R109, R8 ;  /* 0x00000008006d7308 */ /* 0x000e220000000800 */
[----:B------:R-:W-:Y:S01]  /*3ac0*/  FMUL R11, R11, 1.4426950216293334961 ;  /* 0x3fb8aa3b0b0b7820 */ /* 0x000fe20000400000 */
[----:B------:R-:W-:-:S06]  /*3ad0*/  FFMA R12, R12, UR4, -R104 ;  /* 0x000000040c0c7c23 */ /* 0x000fcc0008000868 */
[----:B------:R1:W0:Y:S01]  /*3ae0*/  MUFU.EX2 R6, R9 ;  /* 0x0000000900067308 */ /* 0x0002220000000800 */
[----:B------:R-:W-:Y:S01]  /*3af0*/  FMUL R12, R12, 1.4426950216293334961 ;  /* 0x3fb8aa3b0c0c7820 */ /* 0x000fe20000400000 */
[----:B------:R-:W-:Y:S01]  /*3b00*/  FFMA R13, R13, UR4, -R104 ;  /* 0x000000040d0d7c23 */ /* 0x000fe20008000868 */
[----:B-1----:R-:W-:-:S05]  /*3b10*/  FADD R9, R108, R5 ;  /* 0x000000056c097221 */ /* 0x002fca0000000000 */
[----:B------:R-:W1:Y:S01]  /*3b20*/  MUFU.EX2 R10, R10 ;  /* 0x0000000a000a7308 */ /* 0x000e620000000800 */
[----:B0-----:R-:W-:Y:S01]  /*3b30*/  FADD R8, R4, R9 ;  /* 0x0000000904087221 */ /* 0x001fe20000000000 */
[----:B------:R-:W-:Y:S01]  /*3b40*/  FMUL R13, R13, 1.4426950216293334961 ;  /* 0x3fb8aa3b0d0d7820 */ /* 0x000fe20000400000 */
[----:B------:R-:W-:Y:S02]  /*3b50*/  FFMA R14, R14, UR4, -R104 ;  /* 0x000000040e0e7c23 */ /* 0x000fe40008000868 */
[----:B------:R-:W-:-:S03]  /*3b60*/  FADD R8, R7, R8 ;  /* 0x0000000807087221 */ /* 0x000fc60000000000 */
[----:B------:R-:W0:Y:S01]  /*3b70*/  MUFU.EX2 R11, R11 ;  /* 0x0000000b000b7308 */ /* 0x000e220000000800 */
[----:B------:R-:W-:Y:S01]  /*3b80*/  FMUL R14, R14, 1.4426950216293334961 ;  /* 0x3fb8aa3b0e0e7820 */ /* 0x000fe20000400000 */
[----:B------:R-:W-:Y:S01]  /*3b90*/  FFMA R15, R15, UR4, -R104 ;  /* 0x000000040f0f7c23 */ /* 0x000fe20008000868 */
[----:B------:R-:W-:-:S05]  /*3ba0*/  FADD R9, R109, R8 ;  /* 0x000000086d097221 */ /* 0x000fca0000000000 */
[----:B------:R-:W0:Y:S01]  /*3bb0*/  MUFU.EX2 R12, R12 ;  /* 0x0000000c000c7308 */ /* 0x000e220000000800 */
[----:B------:R-:W-:Y:S01]  /*3bc0*/  FADD R9, R6, R9 ;  /* 0x0000000906097221 */ /* 0x000fe20000000000 */
[----:B------:R-:W-:Y:S01]  /*3bd0*/  FMUL R15, R15, 1.4426950216293334961 ;  /* 0x3fb8aa3b0f0f7820 */ /* 0x000fe20000400000 */
[----:B------:R-:W-:-:S05]  /*3be0*/  FFMA R16, R16, UR4, -R104 ;  /* 0x0000000410107c23 */ /* 0x000fca0008000868 */
[----:B------:R-:W0:Y:S01]  /*3bf0*/  MUFU.EX2 R13, R13 ;  /* 0x0000000d000d7308 */ /* 0x000e220000000800 */
[----:B-1----:R-:W-:Y:S01]  /*3c00*/  FADD R8, R10, R9 ;  /* 0x000000090a087221 */ /* 0x002fe20000000000 */
[----:B------:R-:W-:Y:S01]  /*3c10*/  FMUL R16, R16, 1.4426950216293334961 ;  /* 0x3fb8aa3b10107820 */ /* 0x000fe20000400000 */
[----:B------:R-:W-:-:S05]  /*3c20*/  FFMA R17, R17, UR4, -R104 ;  /* 0x0000000411117c23 */ /* 0x000fca0008000868 */
[----:B------:R-:W1:Y:S01]  /*3c30*/  MUFU.EX2 R14, R14 ;  /* 0x0000000e000e7308 */ /* 0x000e620000000800 */
[----:B0-----:R-:W-:Y:S01]  /*3c40*/  FADD R9, R11, R8 ;  /* 0x000000080b097221 */ /* 0x001fe20000000000 */
[----:B------:R-:W-:Y:S01]  /*3c50*/  FMUL R17, R17, 1.4426950216293334961 ;  /* 0x3fb8aa3b11117820 */ /* 0x000fe20000400000 */
[----:B------:R-:W-:-:S05]  /*3c60*/  FFMA R18, R18, UR4, -R104 ;  /* 0x0000000412127c23 */ /* 0x000fca0008000868 */
[----:B------:R-:W0:Y:S01]  /*3c70*/  MUFU.EX2 R15, R15 ;  /* 0x0000000f000f7308 */ /* 0x000e220000000800 */
[----:B------:R-:W-:Y:S01]  /*3c80*/  FADD R8, R12, R9 ;  /* 0x000000090c087221 */ /* 0x000fe20000000000 */
[----:B------:R-:W-:Y:S01]  /*3c90*/  FMUL R18, R18, 1.4426950216293334961 ;  /* 0x3fb8aa3b12127820 */ /* 0x000fe20000400000 */
[----:B------:R-:W-:-:S05]  /*3ca0*/  FFMA R19, R19, UR4, -R104 ;  /* 0x0000000413137c23 */ /* 0x000fca0008000868 */
[----:B------:R-:W0:Y:S01]  /*3cb0*/  MUFU.EX2 R16, R16 ;  /* 0x0000001000107308 */ /* 0x000e220000000800 */
[----:B------:R-:W-:Y:S01]  /*3cc0*/  FADD R9, R13, R8 ;  /* 0x000000080d097221 */ /* 0x000fe20000000000 */
[----:B------:R-:W-:-:S06]  /*3cd0*/  FMUL R19, R19, 1.4426950216293334961 ;  /* 0x3fb8aa3b13137820 */ /* 0x000fcc0000400000 */
[----:B------:R-:W0:Y:S01]  /*3ce0*/  MUFU.EX2 R17, R17 ;  /* 0x0000001100117308 */ /* 0x000e220000000800 */
[----:B-1----:R-:W-:-:S07]  /*3cf0*/  FADD R8, R14, R9 ;  /* 0x000000090e087221 */ /* 0x002fce0000000000 */
[----:B------:R-:W1:Y:S01]  /*3d00*/  MUFU.EX2 R18, R18 ;  /* 0x0000001200127308 */ /* 0x000e620000000800 */
[----:B0-----:R-:W-:-:S07]  /*3d10*/  FADD R9, R15, R8 ;  /* 0x000000080f097221 */ /* 0x001fce0000000000 */
[----:B------:R-:W0:Y:S01]  /*3d20*/  MUFU.EX2 R19, R19 ;  /* 0x0000001300137308 */ /* 0x000e220000000800 */
[----:B------:R-:W-:Y:S01]  /*3d30*/  FADD R8, R16, R9 ;  /* 0x0000000910087221 */ /* 0x000fe20000000000 */
[----:B------:R-:W-:-:S03]  /*3d40*/  SHF.R.S32.HI R20, RZ, 0x2, R0 ;  /* 0x00000002ff147819 */ /* 0x000fc60000011400 */
[----:B------:R-:W-:Y:S01]  /*3d50*/  FADD R9, R17, R8 ;  /* 0x0000000811097221 */ /* 0x000fe20000000000 */
[----:B------:R-:W-:Y:S02]  /*3d60*/  F2FP.SATFINITE.E4M3.F32.PACK_AB_MERGE_C R7, R7, R4, RZ ;  /* 0x000000040707723e */ /* 0x000fe400048070ff */
[----:B------:R-:W-:Y:S01]  /*3d70*/  SGXT R20, R20, 0x1 ;  /* 0x000000011414781a */ /* 0x000fe20000000200 */
[----:B-1----:R-:W-:Y:S01]  /*3d80*/  FADD R4, R18, R9 ;  /* 0x0000000912047221 */ /* 0x002fe20000000000 */
[----:B------:R-:W-:Y:S02]  /*3d90*/  LOP3.LUT R73, R0, 0x60, RZ, 0xc0, !PT ;  /* 0x0000006000497812 */ /* 0x000fe400078ec0ff */
[----:B------:R-:W-:Y:S01]  /*3da0*/  LOP3.LUT R22, R20, 0x90, RZ, 0xc0, !PT ;  /* 0x0000009014167812 */ /* 0x000fe200078ec0ff */
[----:B0-----:R-:W-:Y:S01]  /*3db0*/  FADD R105, R19, R4 ;  /* 0x0000000413697221 */ /* 0x001fe20000000000 */
[----:B------:R-:W-:Y:S01]  /*3dc0*/  FADD R4, -R104, -INF ;  /* 0xff80000068047421 */ /* 0x000fe20000000100 */
[----:B------:R-:W-:-:S02]  /*3dd0*/  IMAD.SHL.U32 R20, R0, 0x20, RZ ;  /* 0x0000002000147824 */ /* 0x000fc400078e00ff */
[----:B------:R-:W-:Y:S02]  /*3de0*/  IMAD R81, R73, 0x10, R22 ;  /* 0x0000001049517824 */ /* 0x000fe400078e0216 */
[----:B------:R-:W-:Y:S01]  /*3df0*/  FMUL R172, R4, 1.4426950216293334961 ;  /* 0x3fb8aa3b04ac7820 */ /* 0x000fe20000400000 */
[----:B------:R-:W-:Y:S02]  /*3e00*/  F2FP.SATFINITE.E4M3.F32.PACK_AB_MERGE_C R10, R11, R10, RZ ;  /* 0x0000000a0b0a723e */ /* 0x000fe400048070ff */
[----:B------:R-:W-:Y:S02]  /*3e10*/  LOP3.LUT R20, R20, 0x160, RZ, 0xc0, !PT ;  /* 0x0000016014147812 */ /* 0x000fe400078ec0ff */
[----:B------:R-:W-:Y:S01]  /*3e20*/  LOP3.LUT R81, R81, 0x10, R0, 0x78, !PT ;  /* 0x0000001051517812 */ /* 0x000fe200078e7800 */
[----:B------:R-:W0:Y:S01]  /*3e30*/  MUFU.EX2 R172, R172 ;  /* 0x000000ac00ac7308 */ /* 0x000e220000000800 */
[----:B------:R-:W-:Y:S02]  /*3e40*/  F2FP.SATFINITE.E4M3.F32.PACK_AB_MERGE_C R110, R15, R14, RZ ;  /* 0x0000000e0f6e723e */ /* 0x000fe400048070ff */
[----:B------:R-:W-:Y:S01]  /*3e50*/  F2FP.SATFINITE.E4M3.F32.PACK_AB_MERGE_C R18, R19, R18, RZ ;  /* 0x000000121312723e */ /* 0x000fe200048070ff */
[----:B------:R-:W-:Y:S01]  /*3e60*/  STS.U8 [R72+UR10+0x2000], R21 ;  /* 0x0020001548007988 */ /* 0x000fe2000800000a */
[----:B------:R-:W-:-:S03]  /*3e70*/  IADD3 R81, PT, PT, R81, UR10, R20 ;  /* 0x0000000a51517c10 */ /* 0x000fc6000fffe014 */
[----:B--2---:R-:W-:Y:S01]  /*3e80*/  STS.U8 [R72+UR10+0x2100], R25 ;  /* 0x0021001948007988 */ /* 0x004fe2000800000a */
[----:B------:R-:W-:-:S03]  /*3e90*/  F2FP.SATFINITE.E4M3.F32.PACK_AB_MERGE_C R109, R6, R109, R10 ;  /* 0x0000006d066d723e */ /* 0x000fc6000480700a */
[----:B---3--:R-:W-:Y:S01]  /*3ea0*/  STS.U8 [R72+UR10+0x2200], R23 ;  /* 0x0022001748007988 */ /* 0x008fe2000800000a */
[----:B------:R-:W-:-:S03]  /*3eb0*/  F2FP.SATFINITE.E4M3.F32.PACK_AB_MERGE_C R108, R5, R108, R7 ;  /* 0x0000006c056c723e */ /* 0x000fc60004807007 */
[----:B----4-:R-:W-:Y:S01]  /*3ec0*/  STS.U8 [R72+UR10+0x2300], R29 ;  /* 0x0023001d48007988 */ /* 0x010fe2000800000a */
[----:B------:R-:W-:-:S03]  /*3ed0*/  F2FP.SATFINITE.E4M3.F32.PACK_AB_MERGE_C R110, R13, R12, R110 ;  /* 0x0000000c0d6e723e */ /* 0x000fc6000480706e */
[----:B-----5:R-:W-:Y:S04]  /*3ee0*/  STS.U8 [R72+UR10+0x2400], R27 ;  /* 0x0024001b48007988 */ /* 0x020fe8000800000a */
        /* <DEDUP_REMOVED lines=11> */
[----:B------:R1:W-:Y:S01]  /*3fa0*/  STS.U8 [R80+UR10+0x2880], R111 ;  /* 0x0028806f50007988 */ /* 0x0003e2000800000a */
[----:B------:R-:W-:-:S03]  /*3fb0*/  UIADD3 UR18, UPT, UPT, UR18, -0x20, URZ ;  /* 0xffffffe012127890 */ /* 0x000fc6000fffe0ff */
[----:B------:R-:W-:Y:S01]  /*3fc0*/  STS.U8 [R80+UR10+0x2080], R53 ;  /* 0x0020803550007988 */ /* 0x000fe2000800000a */
[----:B-1----:R-:W-:-:S03]  /*3fd0*/  F2FP.SATFINITE.E4M3.F32.PACK_AB_MERGE_C R111, R17, R16, R18 ;  /* 0x00000010116f723e */ /* 0x002fc60004807012 */
        /* <DEDUP_REMOVED lines=8> */
[----:B------:R2:W-:Y:S04]  /*4060*/  STS.U8 [R80+UR10+0x2a80], R189 ;  /* 0x002a80bd50007988 */ /* 0x0005e8000800000a */
[----:B------:R2:W-:Y:S04]  /*4070*/  STS.U8 [R80+UR10+0x2b80], R227 ;  /* 0x002b80e350007988 */ /* 0x0005e8000800000a */
[----:B------:R2:W-:Y:S04]  /*4080*/  STS.U8 [R80+UR10+0x2c80], R191 ;  /* 0x002c80bf50007988 */ /* 0x0005e8000800000a */
[----:B------:R2:W-:Y:S04]  /*4090*/  STS.U8 [R80+UR10+0x2d80], R231 ;  /* 0x002d80e750007988 */ /* 0x0005e8000800000a */
[----:B------:R2:W-:Y:S04]  /*40a0*/  STS.U8 [R80+UR10+0x2e80], R187 ;  /* 0x002e80bb50007988 */ /* 0x0005e8000800000a */
[----:B------:R2:W-:Y:S04]  /*40b0*/  STS.U8 [R80+UR10+0x2f80], R229 ;  /* 0x002f80e550007988 */ /* 0x0005e8000800000a */
[----:B------:R2:W-:Y:S01]  /*40c0*/  STS.128 [R81+0x5000], R108 ;  /* 0x0050006c51007388 */ /* 0x0005e20000000c00 */
[----:B-1----:R-:W1:Y:S01]  /*40d0*/  LDTM.16dp32bit_t0_t15.x64 R4, tmem[UR11] ;  /* 0x0000000b000479ee */ /* 0x002e620008b00000 */
[----:B------:R-:W3:Y:S02]  /*40e0*/  LDTM.16dp32bit_t16_t31.x64 R4, tmem[UR11+0x40] ;  /* 0x0000400b000479ee */ /* 0x000ee40008b20000 */
[----:B------:R2:W4:Y:S01]  /*40f0*/  SHFL.BFLY PT, R170, R105, 0x10, 0x1f ;  /* 0x0e001f0069aa7f89 */ /* 0x00052200000e0000 */
[----:B------:R-:W-:Y:S01]  /*4100*/  NOP ;  /* 0x0000000000007918 */ /* 0x000fe20000000000 */
[----:B0-----:R-:W-:Y:S05]  /*4110*/  @!P2 BRA `(.L_x_9) ;  /* 0x000000040008a947 */ /* 0x001fea0003800000 */
[C---:B-1-3--:R-:W-:Y:S01]  /*4120*/  FMUL R4, R172.reuse, R4 ;  /* 0x00000004ac047220 */ /* 0x04afe20000400000 */
[C---:B------:R-:W-:Y:S01]  /*4130*/  FMUL R5, R172.reuse, R5 ;  /* 0x00000005ac057220 */ /* 0x040fe20000400000 */
        /* <DEDUP_REMOVED lines=61> */
[----:B------:R-:W-:-:S04]  /*4510*/  FMUL R67, R172, R67 ;  /* 0x00000043ac437220 */ /* 0x000fc80000400000 */
[----:B------:R0:W-:Y:S01]  /*4520*/  STTM.16dp32bit_t0_t15.x64 tmem[UR11], R4 ;  /* 0x00000004000079ed */ /* 0x0001e20008b0000b */
[----:B------:R0:W-:Y:S02]  /*4530*/  STTM.16dp32bit_t16_t31.x64 tmem[UR11+0x40], R4 ;  /* 0x00004004000079ed */ /* 0x0001e40008b2000b */
.L_x_9:
[----:B---3--:R-:W3:Y:S02]  /*4540*/  FENCE.VIEW.ASYNC.T ;  /* 0x00000000000073c6 */ /* 0x008ee40000000200 */
[----:B---3--:R-:W-:Y:S01]  /*4550*/  BAR.SYNC.DEFER_BLOCKING 0x0 ;  /* 0x0000000000007b1d */ /* 0x008fe20000010000 */
[----:B--2-4-:R-:W-:Y:S01]  /*4560*/  FADD R105, R105, R170 ;  /* 0x000000aa69697221 */ /* 0x014fe20000000000 */
[----:B------:R-:W-:-:S03]  /*4570*/  UISETP.GE.AND UP1, UPT, UR18, 0x1, UPT ;  /* 0x000000011200788c */ /* 0x000fc6000bf26270 */
[----:B------:R-:W-:Y:S01]  /*4580*/  FADD R170, R172, R105 ;  /* 0x00000069acaa7221 */ /* 0x000fe20000000000 */
[----:B------:R-:W-:Y:S01]  /*4590*/  LOP3.LUT R105, R0, 0x10, RZ, 0xc0, !PT ;  /* 0x0000001000697812 */ /* 0x000fe200078ec0ff */
[----:B------:R2:W-:Y:S06]  /*45a0*/  MEMBAR.ALL.CTA ;  /* 0x0000000000007992 */ /* 0x0005ec0000008000 */
[----:B--2---:R-:W2:Y:S02]  /*45b0*/  FENCE.VIEW.ASYNC.S ;  /* 0x00000000000073c6 */ /* 0x004ea40000000000 */
[----:B--2---:R-:W-:Y:S06]  /*45c0*/  BAR.SYNC.DEFER_BLOCKING 0x0 ;  /* 0x0000000000007b1d */ /* 0x004fec0000010000 */
[----:B------:R-:W-:Y:S05]  /*45d0*/  @!P3 BRA `(.L_x_10) ;  /* 0x000000000040b947 */ /* 0x000fea0003800000 */
[----:B------:R-:W-:Y:S02]  /*45e0*/  UIADD3 UR4, UPT, UPT, UR10, 0x5000, URZ ;  /* 0x000050000a047890 */ /* 0x000fe4000fffe0ff */
[----:B------:R-:W-:Y:S02]  /*45f0*/  UIADD3 UR5, UPT, UPT, UR10, 0x2000, URZ ;  /* 0x000020000a057890 */ /* 0x000fe4000fffe0ff */
[----:B------:R-:W-:Y:S02]  /*4600*/  USHF.R.U32.HI UR4, URZ, 0x4, UR4 ;  /* 0x00000004ff047899 */ /* 0x000fe40008011604 */
[----:B------:R-:W-:Y:S02]  /*4610*/  USHF.R.U32.HI UR5, URZ, 0x4, UR5 ;  /* 0x00000004ff057899 */ /* 0x000fe40008011605 */
[----:B------:R-:W-:Y:S02]  /*4620*/  USGXT.U32 UR8, UR4, 0xe ;  /* 0x0000000e0408789a */ /* 0x000fe40008000000 */
[----:B------:R-:W-:Y:S01]  /*4630*/  USGXT.U32 UR14, UR5, 0xe ;  /* 0x0000000e050e789a */ /* 0x000fe20008000000 */
[----:B------:R-:W-:-:S02]  /*4640*/  UMOV UR4, UR12 ;  /* 0x0000000c00047c82 */ /* 0x000fc40008000000 */
[----:B------:R-:W-:Y:S01]  /*4650*/  UMOV UR5, URZ ;  /* 0x000000ff00057c82 */ /* 0x000fe20008000000 */
[----:B------:R-:W-:Y:S01]  /*4660*/  UMOV UR20, 0x0 ;  /* 0x0000000000147882 */ /* 0x000fe20000000000 */
[----:B------:R-:W-:Y:S01]  /*4670*/  UMOV UR21, 0x4200010 ;  /* 0x0420001000157882 */ /* 0x000fe20000000000 */
[----:B------:R-:W-:Y:S01]  /*4680*/  UMOV UR9, 0xc0004010 ;  /* 0xc000401000097882 */ /* 0x000fe20000000000 */
[----:B------:R-:W-:Y:S01]  /*4690*/  UMOV UR15, 0xc0004010 ;  /* 0xc0004010000f7882 */ /* 0x000fe20000000000 */
[----:B------:R-:W-:Y:S01]  /*46a0*/  UMOV UR4, UR4 ;  /* 0x0000000400047c82 */ /* 0x000fe20008000000 */
[----:B------:R2:W-:Y:S01]  /*46b0*/  UTCQMMA gdesc[UR8], gdesc[UR14], tmem[UR34], tmem[UR20], idesc[UR21], UPT ;  /* 0x00ff140e080075ea */ /* 0x0005e2000b800322 */
[----:B------:R2:W-:Y:S01]  /*46c0*/  UTCBAR [UR4], URZ ;  /* 0x000000ff040073e9 */ /* 0x0005e200080000ff */
[----:B------:R-:W-:Y:S02]  /*46d0*/  NOP ;  /* 0x0000000000007918 */ /* 0x000fe40000000000 */
.L_x_10:
[----:B------:R-:W-:Y:S01]  /*46e0*/  FSEL R104, R104, -INF , P2 ;  /* 0xff80000068687808 */ /* 0x000fe20001000000 */
[----:B--2---:R-:W-:Y:S01]  /*46f0*/  UMOV UR4, URZ ;  /* 0x000000ff00047c82 */ /* 0x004fe20008000000 */
[----:B------:R-:W-:Y:S01]  /*4700*/  FSEL R170, R170, 1, P2 ;  /* 0x3f800000aaaa7808 */ /* 0x000fe20001000000 */
[----:B------:R-:W-:Y:S06]  /*4710*/  BRA.U !UP1, `(.L_x_11) ;  /* 0x00000021096c7547 */ /* 0x000fec000b800000 */
[----:B------:R-:W2:Y:S01]  /*4720*/  LDCU UR31, c[0x0][0x3d4] ;  /* 0x00007a80ff1f77ac */ /* 0x000ea20008000800 */
[----:B------:R-:W-:Y:S02]  /*4730*/  IMAD.SHL.U32 R171, R171, 0x20, RZ ;  /* 0x00000020abab7824 */ /* 0x000fe400078e00ff */
[----:B01----:R-:W-:Y:S01]  /*4740*/  IMAD.MOV.U32 R21, RZ, RZ, R104 ;  /* 0x000000ffff157224 */ /* 0x003fe200078e0068 */
[----:B------:R-:W-:Y:S01]  /*4750*/  USHF.R.U32.HI UR35, URZ, 0x4, UR10 ;  /* 0x00000004ff237899 */ /* 0x000fe2000801160a */
[----:B------:R-:W-:Y:S01]  /*4760*/  IMAD.MOV.U32 R20, RZ, RZ, RZ ;  /* 0x000000ffff147224 */ /* 0x000fe200078e00ff */
[----:B------:R-:W-:Y:S01]  /*4770*/  USHF.R.U32.HI UR19, URZ, 0x4, UR6 ;  /* 0x00000004ff137899 */ /* 0x000fe20008011606 */
[----:B------:R-:W-:Y:S01]  /*4780*/  IMAD.MOV.U32 R173, RZ, RZ, R171 ;  /* 0x000000ffffad7224 */ /* 0x000fe200078e00ab */
[----:B------:R-:W-:Y:S02]  /*4790*/  USGXT.U32 UR35, UR35, 0xe ;  /* 0x0000000e2323789a */ /* 0x000fe40008000000 */
[----:B------:R-:W-:-:S02]  /*47a0*/  USGXT.U32 UR19, UR19, 0xe ;  /* 0x0000000e1313789a */ /* 0x000fc40008000000 */
[----:B------:R-:W-:Y:S02]  /*47b0*/  UIADD3 UR6, UPT, UPT, UR10, 0x4000, URZ ;  /* 0x000040000a067890 */ /* 0x000fe4000fffe0ff */
[----:B------:R-:W-:Y:S02]  /*47c0*/  UISETP.NE.U32.AND UP1, UPT, UR16, URZ, UPT ;  /* 0x000000ff1000728c */ /* 0x000fe4000bf25070 */
[----:B------:R-:W-:Y:S02]  /*47d0*/  UIADD3 UR16, UP3, UPT, UR35, 0x80, URZ ;  /* 0x0000008023107890 */ /* 0x000fe4000ff7e0ff */
[----:B------:R-:W-:Y:S02]  /*47e0*/  UIADD3 UR14, UP2, UPT, UR19, 0x2, URZ ;  /* 0x00000002130e7890 */ /* 0x000fe4000ff5e0ff */
[----:B------:R-:W-:Y:S01]  /*47f0*/  UIADD3 UR8, UPT, UPT, UR10, 0x5000, URZ ;  /* 0x000050000a087890 */ /* 0x000fe2000fffe0ff */
[----:B------:R-:W-:Y:S01]  /*4800*/  UMOV UR5, URZ ;  /* 0x000000ff00057c82 */ /* 0x000fe20008000000 */
[----:B------:R-:W-:Y:S01]  /*4810*/  UMOV UR4, URZ ;  /* 0x000000ff00047c82 */ /* 0x000fe20008000000 */
[----:B------:R-:W-:-:S02]  /*4820*/  USHF.R.U32.HI UR6, URZ, 0x4, UR6 ;  /* 0x00000004ff067899 */ /* 0x000fc40008011606 */
[----:B--2---:R-:W-:Y:S02]  /*4830*/  USHF.L.U32 UR31, UR31, 0x5, URZ ;  /* 0x000000051f1f7899 */ /* 0x004fe400080006ff */
[----:B------:R-:W-:Y:S02]  /*4840*/  UIADD3.X UR17, UPT, UPT, UR5, -0x7fffbfe0, URZ, UP3, !UPT ;  /* 0x8000402005117890 */ /* 0x000fe40009ffe4ff */
[----:B------:R-:W-:Y:S02]  /*4850*/  UIADD3.X UR15, UPT, UPT, UR4, 0x40004040, URZ, UP2, !UPT ;  /* 0x40004040040f7890 */ /* 0x000fe400097fe4ff */
[----:B------:R-:W-:Y:S02]  /*4860*/  USHF.R.U32.HI UR8, URZ, 0x4, UR8 ;  /* 0x00000004ff087899 */ /* 0x000fe40008011608 */
[----:B------:R-:W-:Y:S02]  /*4870*/  UIADD3 UR40, UP2, UPT, UR16, 0x80, URZ ;  /* 0x0000008010287890 */ /* 0x000fe4000ff5e0ff */
[----:B------:R-:W-:-:S02]  /*4880*/  UIADD3 UR38, UP3, UPT, UR16, 0x100, URZ ;  /* 0x0000010010267890 */ /* 0x000fc4000ff7e0ff */
[----:B------:R-:W-:Y:S01]  /*4890*/  USGXT.U32 UR30, UR6, 0xe ;  /* 0x0000000e061e789a */ /* 0x000fe20008000000 */
[----:B------:R-:W0:Y:S01]  /*48a0*/  LDCU UR37, c[0x0][0x3a8] ;  /* 0x00007500ff2577ac */ /* 0x000e220008000800 */
[----:B------:R-:W-:Y:S02]  /*48b0*/  USGXT.U32 UR36, UR8, 0xe ;  /* 0x0000000e0824789a */ /* 0x000fe40008000000 */
[----:B------:R-:W-:Y:S02]  /*48c0*/  UIADD3.X UR41, UPT, UPT, UR17, URZ, URZ, UP2, !UPT ;  /* 0x000000ff11297290 */ /* 0x000fe400097fe4ff */
[----:B------:R-:W-:Y:S02]  /*48d0*/  UIADD3.X UR39, UPT, UPT, UR17, URZ, URZ, UP3, !UPT ;  /* 0x000000ff11277290 */ /* 0x000fe40009ffe4ff */
[----:B------:R-:W-:Y:S02]  /*48e0*/  UIADD3.64 UR42, UPT, UPT, UR14, 0x2, URZ ;  /* 0x000000020e2a7897 */ /* 0x000fe4000fffe0ff */
[----:B------:R-:W-:Y:S01]  /*48f0*/  UIADD3.64 UR44, UPT, UPT, UR14, 0x4, URZ ;  /* 0x000000040e2c7897 */ /* 0x000fe2000fffe0ff */
[----:B------:R-:W-:Y:S01]  /*4900*/  UMOV UR32, 0x1 ;  /* 0x0000000100207882 */ /* 0x000fe20000000000 */
[----:B------:R-:W-:Y:S01]  /*4910*/  UMOV UR6, URZ ;  /* 0x000000ff00067c82 */ /* 0x000fe20008000000 */
[----:B------:R-:W-:-:S09]  /*4920*/  UMOV UR33, UR31 ;  /* 0x0000001f00217c82 */ /* 0x000fd20008000000 */
.L_x_16:
[----:B------:R-:W-:Y:S02]  /*4930*/  SHF.R.S32.HI R53, RZ, 0x1f, R173 ;  /* 0x0000001fff357819 */ /* 0x000fe400000114ad */
[C---:B------:R-:W-:Y:S02]  /*4940*/  IADD3 R4, P2, PT, R173.reuse, R224, RZ ;  /* 0x000000e0ad047210 */ /* 0x040fe40007f5e0ff */
[----:B------:R-:W-:-:S03]  /*4950*/  IADD3 R8, P3, PT, R173, R208, RZ ;  /* 0x000000d0ad087210 */ /* 0x000fc60007f7e0ff */
[----:B------:R-:W-:Y:S01]  /*4960*/  IMAD.X R5, R53, 0x1, R225, P2 ;  /* 0x0000000135057824 */ /* 0x000fe200010e06e1 */
[----:B------:R-:W-:Y:S01]  /*4970*/  IADD3 R12, P2, PT, R173, R192, RZ ;  /* 0x000000c0ad0c7210 */ /* 0x000fe20007f5e0ff */
[----:B------:R-:W-:Y:S01]  /*4980*/  IMAD.X R9, R53, 0x1, R209, P3 ;  /* 0x0000000135097824 */ /* 0x000fe200018e06d1 */
[----:B------:R-:W-:Y:S02]  /*4990*/  IADD3 R16, P3, PT, R173, R166, RZ ;  /* 0x000000a6ad107210 */ /* 0x000fe40007f7e0ff */
[----:B------:R1:W2:Y:S01]  /*49a0*/  LDG.E.U8 R23, desc[UR28][R4.64] ;  /* 0x0000001c04177981 */ /* 0x0002a2000c1e1100 */
[----:B------:R-:W-:Y:S01]  /*49b0*/  IMAD.X R13, R53, 0x1, R193, P2 ;  /* 0x00000001350d7824 */ /* 0x000fe200010e06c1 */
[----:B------:R-:W-:Y:S01]  /*49c0*/  IADD3 R6, P2, PT, R173, R222, RZ ;  /* 0x000000dead067210 */ /* 0x000fe20007f5e0ff */
[----:B------:R-:W-:Y:S01]  /*49d0*/  IMAD.X R17, R53, 0x1, R167, P3 ;  /* 0x0000000135117824 */ /* 0x000fe200018e06a7 */
[----:B------:R-:W-:Y:S01]  /*49e0*/  IADD3 R10, P3, PT, R173, R206, RZ ;  /* 0x000000cead0a7210 */ /* 0x000fe20007f7e0ff */
[----:B------:R3:W4:Y:S02]  /*49f0*/  LDG.E.U8 R31, desc[UR28][R8.64] ;  /* 0x0000001c081f7981 */ /* 0x000724000c1e1100 */
[----:B------:R-:W-:Y:S01]  /*4a00*/  IMAD.X R7, R53, 0x1, R223, P2 ;  /* 0x0000000135077824 */ /* 0x000fe200010e06df */
[----:B------:R-:W-:Y:S01]  /*4a10*/  IADD3 R14, P2, PT, R173, R184, RZ ;  /* 0x000000b8ad0e7210 */ /* 0x000fe20007f5e0ff */
[----:B------:R-:W-:Y:S01]  /*4a20*/  IMAD.X R11, R53, 0x1, R207, P3 ;  /* 0x00000001350b7824 */ /* 0x000fe200018e06cf */
[----:B------:R-:W-:Y:S01]  /*4a30*/  IADD3 R18, P3, PT, R173, R164, RZ ;  /* 0x000000a4ad127210 */ /* 0x000fe20007f7e0ff */
[----:B------:R5:W4:Y:S02]  /*4a40*/  LDG.E.U8 R39, desc[UR28][R12.64] ;  /* 0x0000001c0c277981 */ /* 0x000b24000c1e1100 */
[----:B------:R-:W-:Y:S01]  /*4a50*/  IMAD.X R15, R53, 0x1, R185, P2 ;  /* 0x00000001350f7824 */ /* 0x000fe200010e06b9 */
[----:B-1----:R-:W-:Y:S01]  /*4a60*/  IADD3 R4, P2, PT, R173, R220, RZ ;  /* 0x000000dcad047210 */ /* 0x002fe20007f5e0ff */
[----:B------:R-:W-:Y:S01]  /*4a70*/  IMAD.X R19, R53, 0x1, R165, P3 ;  /* 0x0000000135137824 */ /* 0x000fe200018e06a5 */
[----:B---3--:R-:W-:Y:S01]  /*4a80*/  IADD3 R8, P3, PT, R173, R204, RZ ;  /* 0x000000ccad087210 */ /* 0x008fe20007f7e0ff */
[----:B------:R1:W3:Y:S02]  /*4a90*/  LDG.E.U8 R47, desc[UR28][R16.64] ;  /* 0x0000001c102f7981 */ /* 0x0002e4000c1e1100 */
[----:B------:R-:W-:Y:S01]  /*4aa0*/  IMAD.X R5, R53, 0x1, R221, P2 ;  /* 0x0000000135057824 */ /* 0x000fe200010e06dd */
[----:B-----5:R-:W-:Y:S01]  /*4ab0*/  IADD3 R12, P2, PT, R173, R182, RZ ;  /* 0x000000b6ad0c7210 */ /* 0x020fe20007f5e0ff */
[----:B------:R5:W3:Y:S01]  /*4ac0*/  LDG.E.U8 R25, desc[UR28][R6.64] ;  /* 0x0000001c06197981 */ /* 0x000ae2000c1e1100 */
[----:B------:R-:W-:-:S03]  /*4ad0*/  IMAD.X R9, R53, 0x1, R205, P3 ;  /* 0x0000000135097824 */ /* 0x000fc600018e06cd */
[----:B------:R-:W-:Y:S01]  /*4ae0*/  IMAD.X R13, R53, 0x1, R183, P2 ;  /* 0x00000001350d7824 */ /* 0x000fe200010e06b7 */
[C---:B-1----:R-:W-:Y:S01]  /*4af0*/  IADD3 R16, P3, PT, R173.reuse, R162, RZ ;  /* 0x000000a2ad107210 */ /* 0x042fe20007f7e0ff */
[----:B------:R1:W3:Y:S01]  /*4b00*/  LDG.E.U8 R33, desc[UR28][R10.64] ;  /* 0x0000001c0a217981 */ /* 0x0002e2000c1e1100 */
[----:B-----5:R-:W-:-:S03]  /*4b10*/  IADD3 R6, P2, PT, R173, R218, RZ ;  /* 0x000000daad067210 */ /* 0x020fc60007f5e0ff */
[----:B------:R5:W3:Y:S01]  /*4b20*/  LDG.E.U8 R41, desc[UR28][R14.64] ;  /* 0x0000001c0e297981 */ /* 0x000ae2000c1e1100 */
[C---:B------:R-:W-:Y:S02]  /*4b30*/  IMAD.X R17, R53.reuse, 0x1, R163, P3 ;  /* 0x0000000135117824 */ /* 0x040fe400018e06a3 */
        /* <DEDUP_REMOVED lines=47> */
[----:B------:R-:W-:-:S03]  /*4e30*/  IMAD.X R17, R53, 0x1, R155, P3 ;  /* 0x0000000135117824 */ /* 0x000fc600018e069b */
[----:B------:R0:W3:Y:S01]  /*4e40*/  LDG.E.U8 R26, desc[UR28][R4.64] ;  /* 0x0000001c041a7981 */ /* 0x0000e2000c1e1100 */
[----:B------:R-:W-:Y:S01]  /*4e50*/  IMAD.X R7, R53, 0x1, R211, P2 ;  /* 0x0000000135077824 */ /* 0x000fe200010e06d3 */
[C---:B-1----:R-:W-:Y:S02]  /*4e60*/  IADD3 R10, P3, PT, R173.reuse, R194, RZ ;  /* 0x000000c2ad0a7210 */ /* 0x042fe40007f7e0ff */
[----:B------:R-:W3:Y:S01]  /*4e70*/  LDG.E.U8 R19, desc[UR28][R18.64] ;  /* 0x0000001c12137981 */ /* 0x000ee2000c1e1100 */
[----:B-----5:R-:W-:-:S03]  /*4e80*/  IADD3 R14, P4, PT, R173, R168, RZ ;  /* 0x000000a8ad0e7210 */ /* 0x020fc60007f9e0ff */
[----:B------:R-:W5:Y:S01]  /*4e90*/  LDG.E.U8 R8, desc[UR28][R8.64] ;  /* 0x0000001c08087981 */ /* 0x000f62000c1e1100 */
[----:B0-----:R-:W-:Y:S01]  /*4ea0*/  IADD3 R4, P2, PT, R173, R152, RZ ;  /* 0x00000098ad047210 */ /* 0x001fe20007f5e0ff */
[C---:B------:R-:W-:Y:S02]  /*4eb0*/  IMAD.X R11, R53.reuse, 0x1, R195, P3 ;  /* 0x00000001350b7824 */ /* 0x040fe400018e06c3 */
[----:B------:R-:W5:Y:S01]  /*4ec0*/  LDG.E.U8 R12, desc[UR28][R12.64] ;  /* 0x0000001c0c0c7981 */ /* 0x000f62000c1e1100 */
[C---:B------:R-:W-:Y:S02]  /*4ed0*/  IMAD.X R15, R53.reuse, 0x1, R169, P4 ;  /* 0x00000001350f7824 */ /* 0x040fe400020e06a9 */
[----:B------:R-:W-:Y:S01]  /*4ee0*/  IMAD.X R5, R53, 0x1, R153, P2 ;  /* 0x0000000135057824 */ /* 0x000fe200010e0699 */
[----:B------:R-:W5:Y:S04]  /*4ef0*/  LDG.E.U8 R16, desc[UR28][R16.64] ;  /* 0x0000001c10107981 */ /* 0x000f68000c1e1100 */
[----:B------:R-:W5:Y:S04]  /*4f00*/  LDG.E.U8 R7, desc[UR28][R6.64] ;  /* 0x0000001c06077981 */ /* 0x000f68000c1e1100 */
[----:B------:R-:W5:Y:S04]  /*4f10*/  LDG.E.U8 R11, desc[UR28][R10.64] ;  /* 0x0000001c0a0b7981 */ /* 0x000f68000c1e1100 */
[----:B------:R-:W5:Y:S04]  /*4f20*/  LDG.E.U8 R15, desc[UR28][R14.64] ;  /* 0x0000001c0e0f7981 */ /* 0x000f68000c1e1100 */
[----:B------:R-:W5:Y:S01]  /*4f30*/  LDG.E.U8 R5, desc[UR28][R4.64] ;  /* 0x0000001c04057981 */ /* 0x000f62000c1e1100 */
[----:B------:R-:W-:-:S02]  /*4f40*/  UMOV UR8, 0x1 ;  /* 0x0000000100087882 */ /* 0x000fc40000000000 */
[----:B------:R-:W-:-:S04]  /*4f50*/  @!UP0 UIADD3 UR8, UPT, UPT, -UR8, 0x100000, URZ ;  /* 0x0010000008088890 */ /* 0x000fc8000fffe1ff */
[----:B------:R-:W-:Y:S02]  /*4f60*/  @!UP0 USHF.L.U32 UR9, UR8, 0xb, URZ ;  /* 0x0000000b08098899 */ /* 0x000fe400080006ff */
[----:B------:R-:W-:Y:S01]  /*4f70*/  @!UP0 USHF.L.U32 UR8, UR8, 0x1, URZ ;  /* 0x0000000108088899 */ /* 0x000fe200080006ff */
[----:B------:R-:W-:Y:S01]  /*4f80*/  VOTEU.ALL UP2, P1 ;  /* 0x0000000000ff7886 */ /* 0x000fe20000840000 */
[----:B--2---:R0:W-:Y:S04]  /*4f90*/  STS.U8 [R72+UR10+0x3000], R23 ;  /* 0x0030001748007988 */ /* 0x0041e8000800000a */
[----:B----4-:R0:W-:Y:S04]  /*4fa0*/  STS.U8 [R72+UR10+0x3400], R31 ;  /* 0x0034001f48007988 */ /* 0x0101e8000800000a */
[----:B------:R0:W-:Y:S04]  /*4fb0*/  STS.U8 [R72+UR10+0x3800], R39 ;  /* 0x0038002748007988 */ /* 0x0001e8000800000a */
[----:B---3--:R0:W-:Y:S04]  /*4fc0*/  STS.U8 [R72+UR10+0x3c00], R47 ;  /* 0x003c002f48007988 */ /* 0x0081e8000800000a */
        /* <DEDUP_REMOVED lines=21> */
[----:B-----5:R0:W-:Y:S04]  /*5120*/  STS.U8 [R75+UR10+0x3700], R8 ;  /* 0x003700084b007988 */ /* 0x0201e8000800000a */
[----:B------:R0:W-:Y:S04]  /*5130*/  STS.U8 [R75+UR10+0x3b00], R12 ;  /* 0x003b000c4b007988 */ /* 0x0001e8000800000a */
[----:B------:R0:W-:Y:S04]  /*5140*/  STS.U8 [R75+UR10+0x3f00], R16 ;  /* 0x003f00104b007988 */ /* 0x0001e8000800000a */
[----:B------:R0:W-:Y:S04]  /*5150*/  STS.U8 [R74+UR10+0x3380], R7 ;  /* 0x003380074a007988 */ /* 0x0001e8000800000a */
[----:B------:R0:W-:Y:S04]  /*5160*/  STS.U8 [R74+UR10+0x3780], R11 ;  /* 0x0037800b4a007988 */ /* 0x0001e8000800000a */
[----:B------:R0:W-:Y:S04]  /*5170*/  STS.U8 [R74+UR10+0x3b80], R15 ;  /* 0x003b800f4a007988 */ /* 0x0001e8000800000a */
[----:B------:R0:W-:Y:S01]  /*5180*/  STS.U8 [R74+UR10+0x3f80], R5 ;  /* 0x003f80054a007988 */ /* 0x0001e2000800000a */
[----:B------:R1:W-:Y:S06]  /*5190*/  MEMBAR.ALL.CTA ;  /* 0x0000000000007992 */ /* 0x0003ec0000008000 */
[----:B-1----:R-:W-:Y:S04]  /*51a0*/  FENCE.VIEW.ASYNC.S ;  /* 0x00000000000073c6 */ /* 0x002fe80000000000 */
[----:B------:R-:W1:Y:S02]  /*51b0*/  FENCE.VIEW.ASYNC.S ;  /* 0x00000000000073c6 */ /* 0x000e640000000000 */
[----:B-1----:R0:W1:Y:S02]  /*51c0*/  @!UP2 SYNCS.EXCH.64 URZ, [UR10+0x5810], UR8 ;  /* 0x005810080affa5b2 */ /* 0x0020640008000100 */
[----:B-1----:R-:W-:Y:S06]  /*51d0*/  BAR.SYNC.DEFER_BLOCKING 0x0 ;  /* 0x0000000000007b1d */ /* 0x002fec0000010000 */
[----:B0-----:R-:W-:Y:S05]  /*51e0*/  BRA.U UP1, `(.L_x_12) ;  /* 0x0000000101547547 */ /* 0x001fea000b800000 */
[----:B------:R-:W-:Y:S01]  /*51f0*/  UIADD3 UR8, UPT, UPT, UR10, 0x5810, URZ ;  /* 0x000058100a087890 */ /* 0x000fe2000fffe0ff */
[----:B------:R-:W-:Y:S01]  /*5200*/  UMOV UR22, UR35 ;  /* 0x0000002300167c82 */ /* 0x000fe20008000000 */
[----:B------:R-:W-:Y:S01]  /*5210*/  UMOV UR23, 0x80004020 ;  /* 0x8000402000177882 */ /* 0x000fe20000000000 */
[----:B------:R-:W-:Y:S01]  /*5220*/  UMOV UR20, UR19 ;  /* 0x0000001300147c82 */ /* 0x000fe20008000000 */
[----:B------:R-:W-:Y:S01]  /*5230*/  UMOV UR21, 0x40004040 ;  /* 0x4000404000157882 */ /* 0x000fe20000000000 */
[----:B------:R-:W-:Y:S01]  /*5240*/  UMOV UR24, 0x0 ;  /* 0x0000000000187882 */ /* 0x000fe20000000000 */
[----:B------:R-:W-:Y:S01]  /*5250*/  UMOV UR25, 0x4088010 ;  /* 0x0408801000197882 */ /* 0x000fe20000000000 */
[----:B------:R-:W-:Y:S01]  /*5260*/  UMOV UR26, 0x0 ;  /* 0x00000000001a7882 */ /* 0x000fe20000000000 */
[----:B------:R-:W-:Y:S01]  /*5270*/  UMOV UR27, 0x4088010 ;  /* 0x04088010001b7882 */ /* 0x000fe20000000000 */
[----:B------:R-:W-:Y:S01]  /*5280*/  UMOV UR46, 0x0 ;  /* 0x00000000002e7882 */ /* 0x000fe20000000000 */
[----:B------:R-:W-:Y:S01]  /*5290*/  UMOV UR47, 0x4088010 ;  /* 0x04088010002f7882 */ /* 0x000fe20000000000 */
[----:B------:R0:W-:Y:S01]  /*52a0*/  UTCQMMA gdesc[UR22], gdesc[UR20], tmem[UR13], tmem[UR24], idesc[UR25], !UPT ;  /* 0x00ff1814160075ea */ /* 0x0001e2000f80030d */
[----:B------:R-:W-:Y:S01]  /*52b0*/  UMOV UR9, URZ ;  /* 0x000000ff00097c82 */ /* 0x000fe20008000000 */
        /* <DEDUP_REMOVED lines=8> */
.L_x_12:
[----:B------:R-:W1:Y:S02]  /*5340*/  SYNCS.PHASECHK.TRANS64.TRYWAIT P2, [UR10+0x5810], RZ ;  /* 0x005810ffff0075a7 */ /* 0x000e64000804110a */
[----:B-1----:R-:W-:Y:S05]  /*5350*/  @!P2 BRA `(.L_x_13) ;  /* 0x000000480078a947 */ /* 0x002fea0003800000 */
.L_x_22:
[----:B------:R-:W-:Y:S01]  /*5360*/  BAR.SYNC.DEFER_BLOCKING 0x0 ;  /* 0x0000000000007b1d */ /* 0x000fe20000010000 */
[----:B------:R-:W-:Y:S01]  /*5370*/  IMAD.U32 R20, R20, -0x80000000, RZ ;  /* 0x8000000014147824 */ /* 0x000fe200078e00ff */
[----:B------:R-:W-:-:S04]  /*5380*/  USHF.R.S32.HI UR4, URZ, 0x1f, UR33 ;  /* 0x0000001fff047899 */ /* 0x000fc80008011421 */
[----:B------:R-:W-:Y:S01]  /*5390*/  LDTM.16dp32bit_t0_t15.x16 R4, tmem[UR11+0x100000] ;  /* 0x1000000b000479ee */ /* 0x000fe20008a00000 */
[----:B------:R-:W1:Y:S01]  /*53a0*/  LDTM.16dp32bit_t16_t31.x16 R4, tmem[UR11+0x100010] ;  /* 0x1000100b000479ee */ /* 0x000e620008a20000 */
[----:B------:R-:W2:Y:S01]  /*53b0*/  @!P1 SYNCS.CCTL.IV [UR10+0x5810] ;  /* 0x00581000ff0099b1 */ /* 0x000ea2000800000a */
[----:B------:R-:W-:Y:S01]  /*53c0*/  NOP ;  /* 0x0000000000007918 */ /* 0x000fe20000000000 */
[----:B-1----:R-:W-:Y:S01]  /*53d0*/  FMUL R22, R4, UR37 ;  /* 0x0000002504167c20 */ /* 0x002fe20008400000 */
[----:B------:R-:W-:Y:S01]  /*53e0*/  FMUL R23, R5, UR37 ;  /* 0x0000002505177c20 */ /* 0x000fe20008400000 */
[----:B------:R-:W-:Y:S01]  /*53f0*/  FMUL R24, R6, UR37 ;  /* 0x0000002506187c20 */ /* 0x000fe20008400000 */
[----:B------:R-:W-:Y:S01]  /*5400*/  FMUL R25, R7, UR37 ;  /* 0x0000002507197c20 */ /* 0x000fe20008400000 */
[----:B------:R-:W-:Y:S01]  /*5410*/  FMUL R26, R8, UR37 ;  /* 0x00000025081a7c20 */ /* 0x000fe20008400000 */
[----:B--2---:R-:W1:Y:S02]  /*5420*/  SYNCS.PHASECHK.TRANS64.TRYWAIT P2, [UR12], R20 ;  /* 0x00000014ff0075a7 */ /* 0x004e64000804110c */
        /* <DEDUP_REMOVED lines=16> */
[----:B------:R-:W-:-:S03]  /*5530*/  FMUL R24, R19, UR37 ;  /* 0x0000002513187c20 */ /* 0x000fc60008400000 */
[----:B------:R-:W-:-:S04]  /*5540*/  FMNMX3 R23, R25, R22, R23, !PT ;  /* 0x0000001619177276 */ /* 0x000fc80007800017 */
[----:B------:R-:W-:-:S05]  /*5550*/  FMNMX R24, R24, R23, !PT ;  /* 0x0000001718187209 */ /* 0x000fca0007800000 */
[----:B------:R-:W2:Y:S02]  /*5560*/  SHFL.BFLY PT, R104, R24, 0x10, 0x1f ;  /* 0x0e001f0018687f89 */ /* 0x000ea400000e0000 */
[----:B--2---:R-:W-:-:S05]  /*5570*/  FMNMX3 R104, R24, R104, R21, !PT ;  /* 0x0000006818687276 */ /* 0x004fca0007800015 */
[--C-:B------:R-:W-:Y:S01]  /*5580*/  FFMA R5, R5, UR37, -R104.reuse ;  /* 0x0000002505057c23 */ /* 0x100fe20008000868 */
[--C-:B------:R-:W-:Y:S01]  /*5590*/  FFMA R4, R4, UR37, -R104.reuse ;  /* 0x0000002504047c23 */ /* 0x100fe20008000868 */
[--C-:B------:R-:W-:Y:S01]  /*55a0*/  FFMA R6, R6, UR37, -R104.reuse ;  /* 0x0000002506067c23 */ /* 0x100fe20008000868 */
[--C-:B------:R-:W-:Y:S01]  /*55b0*/  FFMA R7, R7, UR37, -R104.reuse ;  /* 0x0000002507077c23 */ /* 0x100fe20008000868 */
[----:B------:R-:W-:Y:S01]  /*55c0*/  FMUL R111, R5, 1.4426950216293334961 ;  /* 0x3fb8aa3b056f7820 */ /* 0x000fe20000400000 */
[----:B------:R-:W-:Y:S01]  /*55d0*/  FMUL R4, R4, 1.4426950216293334961 ;  /* 0x3fb8aa3b04047820 */ /* 0x000fe20000400000 */
[----:B------:R-:W-:Y:S01]  /*55e0*/  FMUL R6, R6, 1.4426950216293334961 ;  /* 0x3fb8aa3b06067820 */ /* 0x000fe20000400000 */
[----:B------:R-:W-:Y:S01]  /*55f0*/  FMUL R5, R7, 1.4426950216293334961 ;  /* 0x3fb8aa3b07057820 */ /* 0x000fe20000400000 */
[--C-:B------:R-:W-:Y:S01]  /*5600*/  FFMA R8, R8, UR37, -R104.reuse ;  /* 0x0000002508087c23 */ /* 0x100fe20008000868 */
[----:B------:R2:W-:Y:S01]  /*5610*/  MUFU.EX2 R108, R4 ;  /* 0x00000004006c7308 */ /* 0x0005e20000000800 */
[--C-:B------:R-:W-:Y:S01]  /*5620*/  FFMA R9, R9, UR37, -R104.reuse ;  /* 0x0000002509097c23 */ /* 0x100fe20008000868 */
[--C-:B------:R-:W-:Y:S01]  /*5630*/  FFMA R10, R10, UR37, -R104.reuse ;  /* 0x000000250a0a7c23 */ /* 0x100fe20008000868 */
[----:B------:R-:W-:Y:S01]  /*5640*/  FMUL R8, R8, 1.4426950216293334961 ;  /* 0x3fb8aa3b08087820 */ /* 0x000fe20000400000 */
[--C-:B------:R-:W-:Y:S01]  /*5650*/  FFMA R11, R11, UR37, -R104.reuse ;  /* 0x000000250b0b7c23 */ /* 0x100fe20008000868 */
[----:B------:R-:W-:Y:S01]  /*5660*/  FMUL R9, R9, 1.4426950216293334961 ;  /* 0x3fb8aa3b09097820 */ /* 0x000fe20000400000 */
[----:B------:R-:W-:Y:S01]  /*5670*/  FMUL R7, R10, 1.4426950216293334961 ;  /* 0x3fb8aa3b0a077820 */ /* 0x000fe20000400000 */
[--C-:B------:R-:W-:Y:S01]  /*5680*/  FFMA R12, R12, UR37, -R104.reuse ;  /* 0x000000250c0c7c23 */ /* 0x100fe20008000868 */
[----:B------:R-:W3:Y:S01]  /*5690*/  MUFU.EX2 R111, R111 ;  /* 0x0000006f006f7308 */ /* 0x000ee20000000800 */
[----:B--2---:R-:W-:Y:S01]  /*56a0*/  FMUL R4, R11, 1.4426950216293334961 ;  /* 0x3fb8aa3b0b047820 */ /* 0x004fe20000400000 */
[--C-:B------:R-:W-:Y:S01]  /*56b0*/  FFMA R13, R13, UR37, -R104.reuse ;  /* 0x000000250d0d7c23 */ /* 0x100fe20008000868 */
[----:B------:R-:W-:Y:S01]  /*56c0*/  FMUL R12, R12, 1.4426950216293334961 ;  /* 0x3fb8aa3b0c0c7820 */ /* 0x000fe20000400000 */
[--C-:B------:R-:W-:Y:S01]  /*56d0*/  FFMA R14, R14, UR37, -R104.reuse ;  /* 0x000000250e0e7c23 */ /* 0x100fe20008000868 */
[--C-:B------:R-:W-:Y:S01]  /*56e0*/  FFMA R15, R15, UR37, -R104.reuse ;  /* 0x000000250f0f7c23 */ /* 0x100fe20008000868 */
[----:B------:R-:W-:Y:S01]  /*56f0*/  FMUL R13, R13, 1.4426950216293334961 ;  /* 0x3fb8aa3b0d0d7820 */ /* 0x000fe20000400000 */
[--C-:B------:R-:W-:Y:S01]  /*5700*/  FFMA R16, R16, UR37, -R104.reuse ;  /* 0x0000002510107c23 */ /* 0x100fe20008000868 */
[----:B------:R2:W4:Y:S01]  /*5710*/  MUFU.EX2 R190, R6 ;  /* 0x0000000600be7308 */ /* 0x0005220000000800 */
[--C-:B------:R-:W-:Y:S01]  /*5720*/  FFMA R17, R17, UR37, -R104.reuse ;  /* 0x0000002511117c23 */ /* 0x100fe20008000868 */
[--C-:B------:R-:W-:Y:S01]  /*5730*/  FFMA R18, R18, UR37, -R104.reuse ;  /* 0x0000002512127c23 */ /* 0x100fe20008000868 */
[----:B------:R-:W-:Y:S01]  /*5740*/  FMUL R16, R16, 1.4426950216293334961 ;  /* 0x3fb8aa3b10107820 */ /* 0x000fe20000400000 */
[----:B------:R-:W-:Y:S01]  /*5750*/  FFMA R19, R19, UR37, -R104 ;  /* 0x0000002513137c23 */ /* 0x000fe20008000868 */
[----:B------:R-:W-:-:S03]  /*5760*/  FMUL R17, R17, 1.4426950216293334961 ;  /* 0x3fb8aa3b11117820 */ /* 0x000fc60000400000 */
[----:B------:R-:W5:Y:S01]  /*5770*/  MUFU.EX2 R5, R5 ;  /* 0x0000000500057308 */ /* 0x000f620000000800 */
[----:B---3--:R-:W-:Y:S01]  /*5780*/  FADD R11, R108, R111 ;  /* 0x0000006f6c0b7221 */ /* 0x008fe20000000000 */
[----:B--2---:R-:W-:Y:S01]  /*5790*/  FMUL R6, R14, 1.4426950216293334961 ;  /* 0x3fb8aa3b0e067820 */ /* 0x004fe20000400000 */
[----:B------:R-:W-:-:S05]  /*57a0*/  IADD3 R14, P4, PT, R146, UR33, RZ ;  /* 0x00000021920e7c10 */ /* 0x000fca000ff9e0ff */
[----:B------:R4:W2:Y:S08]  /*57b0*/  MUFU.EX2 R109, R8 ;  /* 0x00000008006d7308 */ /* 0x0008b00000000800 */
[----:B------:R3:W0:Y:S01]  /*57c0*/  MUFU.EX2 R110, R9 ;  /* 0x00000009006e7308 */ /* 0x0006220000000800 */
[----:B----4-:R-:W-:-:S04]  /*57d0*/  FADD R8, R190, R11 ;  /* 0x0000000bbe087221 */ /* 0x010fc80000000000 */
[----:B-----5:R-:W-:-:S03]  /*57e0*/  FADD R8, R5, R8 ;  /* 0x0000000805087221 */ /* 0x020fc60000000000 */
[----:B------:R-:W4:Y:S01]  /*57f0*/  MUFU.EX2 R7, R7 ;  /* 0x0000000700077308 */ /* 0x000f220000000800 */
[----:B--2---:R-:W-:Y:S01]  /*5800*/  FADD R11, R109, R8 ;  /* 0x000000086d0b7221 */ /* 0x004fe20000000000 */
[----:B---3--:R-:W-:-:S06]  /*5810*/  FMUL R9, R15, 1.4426950216293334961 ;  /* 0x3fb8aa3b0f097820 */ /* 0x008fcc0000400000 */
[----:B------:R-:W2:Y:S01]  /*5820*/  MUFU.EX2 R4, R4 ;  /* 0x0000000400047308 */ /* 0x000ea20000000800 */
[----:B0-----:R-:W-:-:S07]  /*5830*/  FADD R8, R110, R11 ;  /* 0x0000000b6e087221 */ /* 0x001fce0000000000 */
[----:B------:R0:W3:Y:S01]  /*5840*/  MUFU.EX2 R186, R12 ;  /* 0x0000000c00ba7308 */ /* 0x0000e20000000800 */
[----:B----4-:R-:W-:-:S07]  /*5850*/  FADD R11, R7, R8 ;  /* 0x00000008070b7221 */ /* 0x010fce0000000000 */
[----:B------:R2:W4:Y:S01]  /*5860*/  MUFU.EX2 R227, R13 ;  /* 0x0000000d00e37308 */ /* 0x0005220000000800 */
[----:B0-----:R-:W-:-:S07]  /*5870*/  IADD3 R12, P3, PT, R150, UR33, RZ ;  /* 0x00000021960c7c10 */ /* 0x001fce000ff7e0ff */
[----:B------:R-:W0:Y:S01]  /*5880*/  MUFU.EX2 R6, R6 ;  /* 0x0000000600067308 */ /* 0x000e220000000800 */
[----:B--2---:R-:W-:Y:S01]  /*5890*/  FADD R13, R4, R11 ;  /* 0x0000000b040d7221 */ /* 0x004fe20000000000 */
[----:B------:R-:W-:-:S03]  /*58a0*/  FMUL R11, R18, 1.4426950216293334961 ;  /* 0x3fb8aa3b120b7820 */ /* 0x000fc60000400000 */
[----:B---3--:R-:W-:-:S03]  /*58b0*/  FADD R8, R186, R13 ;  /* 0x0000000dba087221 */ /* 0x008fc60000000000 */
[----:B------:R-:W2:Y:S01]  /*58c0*/  MUFU.EX2 R9, R9 ;  /* 0x0000000900097308 */ /* 0x000ea20000000800 */
[----:B----4-:R-:W-:Y:S01]  /*58d0*/  FADD R13, R227, R8 ;  /* 0x00000008e30d7221 */ /* 0x010fe20000000000 */
[----:B------:R-:W-:-:S06]  /*58e0*/  FMUL R8, R19, 1.4426950216293334961 ;  /* 0x3fb8aa3b13087820 */ /* 0x000fcc0000400000 */
[----:B------:R-:W3:Y:S01]  /*58f0*/  MUFU.EX2 R188, R16 ;  /* 0x0000001000bc7308 */ /* 0x000ee20000000800 */
[----:B0-----:R-:W-:-:S07]  /*5900*/  FADD R10, R6, R13 ;  /* 0x0000000d060a7221 */ /* 0x001fce0000000000 */
[----:B------:R-:W0:Y:S01]  /*5910*/  MUFU.EX2 R229, R17 ;  /* 0x0000001100e57308 */ /* 0x000e220000000800 */
[----:B--2---:R-:W-:-:S07]  /*5920*/  FADD R13, R9, R10 ;  /* 0x0000000a090d7221 */ /* 0x004fce0000000000 */
[----:B------:R-:W2:Y:S01]  /*5930*/  MUFU.EX2 R11, R11 ;  /* 0x0000000b000b7308 */ /* 0x000ea20000000800 */
[----:B---3--:R-:W-:-:S07]  /*5940*/  FADD R10, R188, R13 ;  /* 0x0000000dbc0a7221 */ /* 0x008fce0000000000 */
[----:B------:R-:W3:Y:S01]  /*5950*/  MUFU.EX2 R8, R8 ;  /* 0x0000000800087308 */ /* 0x000ee20000000800 */
[----:B0-----:R-:W-:-:S04]  /*5960*/  FADD R10, R229, R10 ;  /* 0x0000000ae50a7221 */ /* 0x001fc80000000000 */
[----:B--2---:R-:W-:-:S04]  /*5970*/  FADD R13, R11, R10 ;  /* 0x0000000a0b0d7221 */ /* 0x004fc80000000000 */
[----:B---3--:R-:W-:Y:S01]  /*5980*/  FADD R172, R8, R13 ;  /* 0x0000000d08ac7221 */ /* 0x008fe20000000000 */
[----:B------:R-:W-:-:S04]  /*5990*/  IADD3.X R13, PT, PT, R151, UR4, RZ, P3, !PT ;  /* 0x00000004970d7c10 */ /* 0x000fc80009ffe4ff */
[----:B------:R0:W2:Y:S01]  /*59a0*/  SHFL.BFLY PT, R187, R172, 0x10, 0x1f ;  /* 0x0e001f00acbb7f89 */ /* 0x0000a200000e0000 */
[----:B-1----:R-:W-:Y:S05]  /*59b0*/  @!P2 BRA `(.L_x_14) ;  /* 0x0000004000eca947 */ /* 0x002fea0003800000 */
.L_x_23:
[----:B------:R-:W-:Y:S01]  /*59c0*/  IADD3 R16, P2, PT, R142, UR33, RZ ;  /* 0x000000218e107c10 */ /* 0x000fe2000ff5e0ff */
[----:B------:R-:W3:Y:S01]  /*59d0*/  LDG.E.U8 R13, desc[UR28][R12.64] ;  /* 0x0000001c0c0d7981 */ /* 0x000ee2000c1e1100 */
[----:B------:R-:W-:Y:S02]  /*59e0*/  IADD3 R22, P3, PT, R138, UR33, RZ ;  /* 0x000000218a167c10 */ /* 0x000fe4000ff7e0ff */
[----:B------:R-:W-:Y:S02]  /*59f0*/  IADD3.X R17, PT, PT, R143, UR4, RZ, P2, !PT ;  /* 0x000000048f117c10 */ /* 0x000fe400097fe4ff */
[----:B------:R-:W-:Y:S02]  /*5a00*/  IADD3 R24, P2, PT, R134, UR33, RZ ;  /* 0x0000002186187c10 */ /* 0x000fe4000ff5e0ff */
[----:B------:R-:W-:Y:S01]  /*5a10*/  IADD3.X R15, PT, PT, R147, UR4, RZ, P4, !PT ;  /* 0x00000004930f7c10 */ /* 0x000fe2000a7fe4ff */
[----:B------:R-:W4:Y:S01]  /*5a20*/  LDG.E.U8 R31, desc[UR28][R16.64] ;  /* 0x0000001c101f7981 */ /* 0x000f22000c1e1100 */
[----:B------:R-:W-:-:S02]  /*5a30*/  IADD3.X R23, PT, PT, R139, UR4, RZ, P3, !PT ;  /* 0x000000048b177c10 */ /* 0x000fc40009ffe4ff */
[----:B------:R-:W-:Y:S01]  /*5a40*/  IADD3.X R25, PT, PT, R135, UR4, RZ, P2, !PT ;  /* 0x0000000487197c10 */ /* 0x000fe200097fe4ff */
[----:B------:R1:W5:Y:S01]  /*5a50*/  LDG.E.U8 R19, desc[UR28][R14.64] ;  /* 0x0000001c0e137981 */ /* 0x000362000c1e1100 */
[----:B------:R-:W-:Y:S02]  /*5a60*/  IADD3 R26, P3, PT, R130, UR33, RZ ;  /* 0x00000021821a7c10 */ /* 0x000fe4000ff7e0ff */
[----:B------:R-:W-:Y:S01]  /*5a70*/  IADD3 R28, P2, PT, R126, UR33, RZ ;  /* 0x000000217e1c7c10 */ /* 0x000fe2000ff5e0ff */
[----:B--2---:R0:W2:Y:S01]  /*5a80*/  LDG.E.U8 R35, desc[UR28][R22.64] ;  /* 0x0000001c16237981 */ /* 0x0040a2000c1e1100 */
[----:B------:R-:W-:Y:S02]  /*5a90*/  IADD3.X R27, PT, PT, R131, UR4, RZ, P3, !PT ;  /* 0x00000004831b7c10 */ /* 0x000fe40009ffe4ff */
[----:B------:R-:W-:Y:S01]  /*5aa0*/  IADD3.X R29, PT, PT, R127, UR4, RZ, P2, !PT ;  /* 0x000000047f1d7c10 */ /* 0x000fe200097fe4ff */
[----:B------:R0:W2:Y:S01]  /*5ab0*/  LDG.E.U8 R37, desc[UR28][R24.64] ;  /* 0x0000001c18257981 */ /* 0x0000a2000c1e1100 */
[----:B------:R-:W-:-:S02]  /*5ac0*/  IADD3 R32, P3, PT, R122, UR33, RZ ;  /* 0x000000217a207c10 */ /* 0x000fc4000ff7e0ff */
[----:B-1----:R-:W-:Y:S01]  /*5ad0*/  IADD3 R14, P2, PT, R118, UR33, RZ ;  /* 0x00000021760e7c10 */ /* 0x002fe2000ff5e0ff */
[----:B------:R1:W2:Y:S01]  /*5ae0*/  LDG.E.U8 R39, desc[UR28][R26.64] ;  /* 0x0000001c1a277981 */ /* 0x0002a2000c1e1100 */
[----:B------:R-:W-:Y:S02]  /*5af0*/  IADD3.X R33, PT, PT, R123, UR4, RZ, P3, !PT ;  /* 0x000000047b217c10 */ /* 0x000fe40009ffe4ff */
[----:B------:R-:W-:Y:S01]  /*5b00*/  IADD3.X R15, PT, PT, R119, UR4, RZ, P2, !PT ;  /* 0x00000004770f7c10 */ /* 0x000fe200097fe4ff */
[----:B------:R-:W2:Y:S01]  /*5b10*/  LDG.E.U8 R41, desc[UR28][R28.64] ;  /* 0x0000001c1c297981 */ /* 0x000ea2000c1e1100 */
[----:B------:R-:W-:Y:S02]  /*5b20*/  IADD3 R16, P3, PT, R114, UR33, RZ ;  /* 0x0000002172107c10 */ /* 0x000fe4000ff7e0ff */
[----:B0-----:R-:W-:Y:S01]  /*5b30*/  IADD3 R22, P2, PT, R106, UR33, RZ ;  /* 0x000000216a167c10 */ /* 0x001fe2000ff5e0ff */
[----:B------:R0:W2:Y:S01]  /*5b40*/  LDG.E.U8 R49, desc[UR28][R14.64] ;  /* 0x0000001c0e317981 */ /* 0x0000a2000c1e1100 */
[----:B------:R-:W-:-:S02]  /*5b50*/  IADD3.X R17, PT, PT, R115, UR4, RZ, P3, !PT ;  /* 0x0000000473117c10 */ /* 0x000fc40009ffe4ff */
[----:B------:R-:W-:Y:S01]  /*5b60*/  IADD3.X R23, PT, PT, R107, UR4, RZ, P2, !PT ;  /* 0x000000046b177c10 */ /* 0x000fe200097fe4ff */
[----:B------:R-:W2:Y:S01]  /*5b70*/  LDG.E.U8 R43, desc[UR28][R32.64] ;  /* 0x0000001c202b7981 */ /* 0x000ea2000c1e1100 */
[----:B------:R-:W-:Y:S02]  /*5b80*/  IADD3 R24, P3, PT, R100, UR33, RZ ;  /* 0x0000002164187c10 */ /* 0x000fe4000ff7e0ff */
[----:B-1----:R-:W-:Y:S01]  /*5b90*/  IADD3 R26, P2, PT, R96, UR33, RZ ;  /* 0x00000021601a7c10 */ /* 0x002fe2000ff5e0ff */
[----:B------:R1:W2:Y:S01]  /*5ba0*/  LDG.E.U8 R51, desc[UR28][R16.64] ;  /* 0x0000001c10337981 */ /* 0x0002a2000c1e1100 */
[----:B------:R-:W-:Y:S02]  /*5bb0*/  IADD3.X R25, PT, PT, R101, UR4, RZ, P3, !PT ;  /* 0x0000000465197c10 */ /* 0x000fe40009ffe4ff */
[----:B------:R-:W-:Y:S01]  /*5bc0*/  IADD3.X R27, PT, PT, R97, UR4, RZ, P2, !PT ;  /* 0x00000004611b7c10 */ /* 0x000fe200097fe4ff */
[----:B------:R-:W2:Y:S01]  /*5bd0*/  LDG.E.U8 R53, desc[UR28][R22.64] ;  /* 0x0000001c16357981 */ /* 0x000ea2000c1e1100 */
[----:B------:R-:W-:-:S02]  /*5be0*/  IADD3 R44, P3, PT, R92, UR33, RZ ;  /* 0x000000215c2c7c10 */ /* 0x000fc4000ff7e0ff */
[----:B------:R-:W-:Y:S01]  /*5bf0*/  IADD3 R46, P2, PT, R88, UR33, RZ ;  /* 0x00000021582e7c10 */ /* 0x000fe2000ff5e0ff */
[----:B------:R1:W2:Y:S01]  /*5c00*/  LDG.E.U8 R57, desc[UR28][R26.64] ;  /* 0x0000001c1a397981 */ /* 0x0002a2000c1e1100 */
[----:B------:R-:W-:Y:S02]  /*5c10*/  IADD3.X R45, PT, PT, R93, UR4, RZ, P3, !PT ;  /* 0x000000045d2d7c10 */ /* 0x000fe40009ffe4ff */
[----:B------:R-:W-:Y:S01]  /*5c20*/  IADD3.X R47, PT, PT, R89, UR4, RZ, P2, !PT ;  /* 0x00000004592f7c10 */ /* 0x000fe200097fe4ff */
[----:B------:R1:W2:Y:S01]  /*5c30*/  LDG.E.U8 R55, desc[UR28][R24.64] ;  /* 0x0000001c18377981 */ /* 0x0002a2000c1e1100 */
[----:B0-----:R-:W-:Y:S02]  /*5c40*/  IADD3 R14, P3, PT, R84, UR33, RZ ;  /* 0x00000021540e7c10 */ /* 0x001fe4000ff7e0ff */
[----:B-1----:R-:W-:Y:S01]  /*5c50*/  IADD3 R16, P2, PT, R148, UR33, RZ ;  /* 0x0000002194107c10 */ /* 0x002fe2000ff5e0ff */
[----:B------:R-:W2:Y:S01]  /*5c60*/  LDG.E.U8 R45, desc[UR28][R44.64] ;  /* 0x0000001c2c2d7981 */ /* 0x000ea2000c1e1100 */
[----:B------:R-:W-:-:S02]  /*5c70*/  IADD3.X R15, PT, PT, R85, UR4, RZ, P3, !PT ;  /* 0x00000004550f7c10 */ /* 0x000fc40009ffe4ff */
[----:B------:R-:W-:Y:S01]  /*5c80*/  IADD3.X R17, PT, PT, R149, UR4, RZ, P2, !PT ;  /* 0x0000000495117c10 */ /* 0x000fe200097fe4ff */
[----:B------:R-:W2:Y:S01]  /*5c90*/  LDG.E.U8 R47, desc[UR28][R46.64] ;  /* 0x0000001c2e2f7981 */ /* 0x000ea2000c1e1100 */
[----:B------:R-:W-:Y:S02]  /*5ca0*/  IADD3 R32, P3, PT, R144, UR33, RZ ;  /* 0x0000002190207c10 */ /* 0x000fe4000ff7e0ff */
[----:B------:R-:W-:Y:S01]  /*5cb0*/  IADD3 R28, P2, PT, R140, UR33, RZ ;  /* 0x000000218c1c7c10 */ /* 0x000fe2000ff5e0ff */
[----:B------:R0:W2:Y:S01]  /*5cc0*/  LDG.E.U8 R59, desc[UR28][R14.64] ;  /* 0x0000001c0e3b7981 */ /* 0x0000a2000c1e1100 */
[----:B------:R-:W-:Y:S02]  /*5cd0*/  IADD3.X R33, PT, PT, R145, UR4, RZ, P3, !PT ;  /* 0x0000000491217c10 */ /* 0x000fe40009ffe4ff */
[----:B------:R-:W-:Y:S01]  /*5ce0*/  IADD3.X R29, PT, PT, R141, UR4, RZ, P2, !PT ;  /* 0x000000048d1d7c10 */ /* 0x000fe200097fe4ff */
[----:B------:R1:W2:Y:S01]  /*5cf0*/  LDG.E.U8 R247, desc[UR28][R16.64] ;  /* 0x0000001c10f77981 */ /* 0x0002a2000c1e1100 */
[----:B------:R-:W-:-:S02]  /*5d00*/  IADD3 R26, P3, PT, R136, UR33, RZ ;  /* 0x00000021881a7c10 */ /* 0x000fc4000ff7e0ff */
[----:B------:R-:W-:Y:S01]  /*5d10*/  IADD3 R22, P2, PT, R132, UR33, RZ ;  /* 0x0000002184167c10 */ /* 0x000fe2000ff5e0ff */
[----:B------:R1:W2:Y:S01]  /*5d20*/  LDG.E.U8 R249, desc[UR28][R32.64] ;  /* 0x0000001c20f97981 */ /* 0x0002a2000c1e1100 */
[----:B------:R-:W-:Y:S02]  /*5d30*/  IADD3.X R27, PT, PT, R137, UR4, RZ, P3, !PT ;  /* 0x00000004891b7c10 */ /* 0x000fe40009ffe4ff */
[----:B------:R-:W-:Y:S01]  /*5d40*/  IADD3.X R23, PT, PT, R133, UR4, RZ, P2, !PT ;  /* 0x0000000485177c10 */ /* 0x000fe200097fe4ff */
[----:B------:R1:W2:Y:S01]  /*5d50*/  LDG.E.U8 R251, desc[UR28][R28.64] ;  /* 0x0000001c1cfb7981 */ /* 0x0002a2000c1e1100 */
[----:B------:R-:W-:Y:S02]  /*5d60*/  IADD3 R24, P3, PT, R128, UR33, RZ ;  /* 0x0000002180187c10 */ /* 0x000fe4000ff7e0ff */
[----:B0-----:R-:W-:Y:S01]  /*5d70*/  IADD3 R14, P2, PT, R124, UR33, RZ ;  /* 0x000000217c0e7c10 */ /* 0x001fe2000ff5e0ff */
[----:B------:R0:W2:Y:S01]  /*5d80*/  LDG.E.U8 R232, desc[UR28][R26.64] ;  /* 0x0000001c1ae87981 */ /* 0x0000a2000c1e1100 */
[----:B------:R-:W-:-:S02]  /*5d90*/  IADD3.X R25, PT, PT, R129, UR4, RZ, P3, !PT ;  /* 0x0000000481197c10 */ /* 0x000fc40009ffe4ff */
[----:B------:R-:W-:Y:S01]  /*5da0*/  IADD3.X R15, PT, PT, R125, UR4, RZ, P2, !PT ;  /* 0x000000047d0f7c10 */ /* 0x000fe200097fe4ff */
[----:B------:R0:W2:Y:S01]  /*5db0*/  LDG.E.U8 R234, desc[UR28][R22.64] ;  /* 0x0000001c16ea7981 */ /* 0x0000a2000c1e1100 */
[----:B-1----:R-:W-:Y:S02]  /*5dc0*/  IADD3 R16, P3, PT, R120, UR33, RZ ;  /* 0x0000002178107c10 */ /* 0x002fe4000ff7e0ff */
[----:B------:R-:W-:Y:S01]  /*5dd0*/  IADD3 R32, P2, PT, R116, UR33, RZ ;  /* 0x0000002174207c10 */ /* 0x000fe2000ff5e0ff */
[----:B------:R1:W2:Y:S01]  /*5de0*/  LDG.E.U8 R236, desc[UR28][R24.64] ;  /* 0x0000001c18ec7981 */ /* 0x0002a2000c1e1100 */
[----:B------:R-:W-:Y:S02]  /*5df0*/  IADD3.X R17, PT, PT, R121, UR4, RZ, P3, !PT ;  /* 0x0000000479117c10 */ /* 0x000fe40009ffe4ff */
[----:B------:R-:W-:Y:S01]  /*5e00*/  IADD3.X R33, PT, PT, R117, UR4, RZ, P2, !PT ;  /* 0x0000000475217c10 */ /* 0x000fe200097fe4ff */
[----:B------:R1:W2:Y:S01]  /*5e10*/  LDG.E.U8 R238, desc[UR28][R14.64] ;  /* 0x0000001c0eee7981 */ /* 0x0002a2000c1e1100 */
[----:B------:R-:W-:-:S02]  /*5e20*/  IADD3 R28, P3, PT, R112, UR33, RZ ;  /* 0x00000021701c7c10 */ /* 0x000fc4000ff7e0ff */
[----:B0-----:R-:W-:Y:S01]  /*5e30*/  IADD3 R26, P2, PT, R102, UR33, RZ ;  /* 0x00000021661a7c10 */ /* 0x001fe2000ff5e0ff */
[----:B------:R0:W2:Y:S01]  /*5e40*/  LDG.E.U8 R231, desc[UR28][R16.64] ;  /* 0x0000001c10e77981 */ /* 0x0000a2000c1e1100 */
[----:B------:R-:W-:Y:S02]  /*5e50*/  IADD3.X R29, PT, PT, R113, UR4, RZ, P3, !PT ;  /* 0x00000004711d7c10 */ /* 0x000fe40009ffe4ff */
[----:B------:R-:W-:Y:S01]  /*5e60*/  IADD3.X R27, PT, PT, R103, UR4, RZ, P2, !PT ;  /* 0x00000004671b7c10 */ /* 0x000fe200097fe4ff */
[----:B------:R-:W2:Y:S01]  /*5e70*/  LDG.E.U8 R233, desc[UR28][R32.64] ;  /* 0x0000001c20e97981 */ /* 0x000ea2000c1e1100 */
[----:B------:R-:W-:Y:S02]  /*5e80*/  IADD3 R22, P3, PT, R98, UR33, RZ ;  /* 0x0000002162167c10 */ /* 0x000fe4000ff7e0ff */
[----:B-1----:R-:W-:Y:S01]  /*5e90*/  IADD3 R24, P2, PT, R94, UR33, RZ ;  /* 0x000000215e187c10 */ /* 0x002fe2000ff5e0ff */
[----:B------:R1:W2:Y:S01]  /*5ea0*/  LDG.E.U8 R235, desc[UR28][R28.64] ;  /* 0x0000001c1ceb7981 */ /* 0x0002a2000c1e1100 */
[----:B------:R-:W-:-:S02]  /*5eb0*/  IADD3.X R23, PT, PT, R99, UR4, RZ, P3, !PT ;  /* 0x0000000463177c10 */ /* 0x000fc40009ffe4ff */
[----:B------:R-:W-:Y:S01]  /*5ec0*/  IADD3.X R25, PT, PT, R95, UR4, RZ, P2, !PT ;  /* 0x000000045f197c10 */ /* 0x000fe200097fe4ff */
[----:B------:R-:W2:Y:S01]  /*5ed0*/  LDG.E.U8 R237, desc[UR28][R26.64] ;  /* 0x0000001c1aed7981 */ /* 0x000ea2000c1e1100 */
[----:B------:R-:W-:Y:S02]  /*5ee0*/  IADD3 R14, P4, PT, R90, UR33, RZ ;  /* 0x000000215a0e7c10 */ /* 0x000fe4000ff9e0ff */
[----:B0-----:R-:W-:Y:S01]  /*5ef0*/  IADD3 R16, P3, PT, R86, UR33, RZ ;  /* 0x0000002156107c10 */ /* 0x001fe2000ff7e0ff */
[----:B------:R-:W2:Y:S01]  /*5f00*/  LDG.E.U8 R239, desc[UR28][R22.64] ;  /* 0x0000001c16ef7981 */ /* 0x000ea2000c1e1100 */
[----:B-1----:R-:W-:Y:S02]  /*5f10*/  IADD3 R28, P2, PT, R82, UR33, RZ ;  /* 0x00000021521c7c10 */ /* 0x002fe4000ff5e0ff */
[----:B------:R-:W-:Y:S01]  /*5f20*/  IADD3.X R15, PT, PT, R91, UR4, RZ, P4, !PT ;  /* 0x000000045b0f7c10 */ /* 0x000fe2000a7fe4ff */
[----:B------:R-:W2:Y:S01]  /*5f30*/  LDG.E.U8 R241, desc[UR28][R24.64] ;  /* 0x0000001c18f17981 */ /* 0x000ea2000c1e1100 */
[----:B------:R-:W-:-:S02]  /*5f40*/  IADD3.X R17, PT, PT, R87, UR4, RZ, P3, !PT ;  /* 0x0000000457117c10 */ /* 0x000fc40009ffe4ff */
[----:B------:R-:W-:Y:S01]  /*5f50*/  IADD3.X R29, PT, PT, R83, UR4, RZ, P2, !PT ;  /* 0x00000004531d7c10 */ /* 0x000fe200097fe4ff */
[----:B------:R-:W2:Y:S04]  /*5f60*/  LDG.E.U8 R243, desc[UR28][R14.64] ;  /* 0x0000001c0ef37981 */ /* 0x000ea8000c1e1100 */
[----:B------:R-:W2:Y:S04]  /*5f70*/  LDG.E.U8 R245, desc[UR28][R16.64] ;  /* 0x0000001c10f57981 */ /* 0x000ea8000c1e1100 */
[----:B------:R0:W2:Y:S01]  /*5f80*/  LDG.E.U8 R191, desc[UR28][R28.64] ;  /* 0x0000001c1cbf7981 */ /* 0x0000a2000c1e1100 */
[----:B------:R-:W-:Y:S01]  /*5f90*/  F2FP.SATFINITE.E4M3.F32.PACK_AB_MERGE_C R226, R4, R7, RZ ;  /* 0x0000000704e2723e */ /* 0x000fe200048070ff */
[----:B------:R-:W-:Y:S01]  /*5fa0*/  FADD R4, -R104, R21 ;  /* 0x0000001568047221 */ /* 0x000fe20000000100 */
[----:B------:R-:W-:-:S02]  /*5fb0*/  F2FP.SATFINITE.E4M3.F32.PACK_AB_MERGE_C R190, R5, R190, RZ ;  /* 0x000000be05be723e */ /* 0x000fc400048070ff */
[----:B------:R-:W-:Y:S01]  /*5fc0*/  F2FP.SATFINITE.E4M3.F32.PACK_AB_MERGE_C R228, R9, R6, RZ ;  /* 0x0000000609e4723e */ /* 0x000fe200048070ff */
[----:B------:R-:W-:Y:S01]  /*5fd0*/  FMUL R189, R4, 1.4426950216293334961 ;  /* 0x3fb8aa3b04bd7820 */ /* 0x000fe20000400000 */
[----:B------:R-:W-:-:S05]  /*5fe0*/  F2FP.SATFINITE.E4M3.F32.PACK_AB_MERGE_C R230, R8, R11, RZ ;  /* 0x0000000b08e6723e */ /* 0x000fca00048070ff */
[----:B------:R-:W1:Y:S01]  /*5ff0*/  MUFU.EX2 R189, R189 ;  /* 0x000000bd00bd7308 */ /* 0x000e620000000800 */
[----:B------:R-:W-:Y:S02]  /*6000*/  F2FP.SATFINITE.E4M3.F32.PACK_AB_MERGE_C R109, R110, R109, R226 ;  /* 0x0000006d6e6d723e */ /* 0x000fe400048070e2 */
[----:B------:R-:W-:Y:S02]  /*6010*/  F2FP.SATFINITE.E4M3.F32.PACK_AB_MERGE_C R108, R111, R108, R190 ;  /* 0x0000006c6f6c723e */ /* 0x000fe400048070be */
[----:B------:R-:W-:Y:S02]  /*6020*/  F2FP.SATFINITE.E4M3.F32.PACK_AB_MERGE_C R110, R227, R186, R228 ;  /* 0x000000bae36e723e */ /* 0x000fe400048070e4 */
[----:B------:R-:W-:Y:S01]  /*6030*/  F2FP.SATFINITE.E4M3.F32.PACK_AB_MERGE_C R111, R229, R188, R230 ;  /* 0x000000bce56f723e */ /* 0x000fe200048070e6 */
[----:B------:R-:W-:Y:S01]  /*6040*/  ULEA UR12, UR32, UR10, 0x3 ;  /* 0x0000000a200c7291 */ /* 0x000fe2000f8e18ff */
[----:B------:R-:W-:Y:S01]  /*6050*/  FADD R172, R172, R187 ;  /* 0x000000bbacac7221 */ /* 0x000fe20000000000 */
[----:B------:R-:W-:-:S02]  /*6060*/  UMOV UR4, UR5 ;  /* 0x0000000500047c82 */ /* 0x000fc40008000000 */
[----:B------:R-:W-:Y:S01]  /*6070*/  UIADD3 UR12, UPT, UPT, UR12, 0x5800, URZ ;  /* 0x000058000c0c7890 */ /* 0x000fe2000fffe0ff */
[----:B---3--:R-:W-:Y:S04]  /*6080*/  STS.U8 [R72+UR10+0x4000], R13 ;  /* 0x0040000d48007988 */ /* 0x008fe8000800000a */
[----:B----4-:R-:W-:Y:S04]  /*6090*/  STS.U8 [R72+UR10+0x4200], R31 ;  /* 0x0042001f48007988 */ /* 0x010fe8000800000a */
[----:B-----5:R-:W-:Y:S04]  /*60a0*/  STS.U8 [R72+UR10+0x4100], R19 ;  /* 0x0041001348007988 */ /* 0x020fe8000800000a */
        /* <DEDUP_REMOVED lines=12> */
[----:B------:R0:W-:Y:S02]  /*6170*/  STS.U8 [R72+UR10+0x4f00], R59 ;  /* 0x004f003b48007988 */ /* 0x0001e4000800000a */
[----:B0-----:R-:W-:Y:S01]  /*6180*/  LDTM.16dp32bit_t0_t15.x64 R4, tmem[UR11] ;  /* 0x0000000b000479ee */ /* 0x001fe20008b00000 */
[----:B------:R-:W1:Y:S01]  /*6190*/  LDTM.16dp32bit_t16_t31.x64 R4, tmem[UR11+0x40] ;  /* 0x0000400b000479ee */ /* 0x000e620008b20000 */
[----:B------:R0:W-:Y:S04]  /*61a0*/  STS.U8 [R80+UR10+0x4080], R247 ;  /* 0x004080f750007988 */ /* 0x0001e8000800000a */
[----:B------:R0:W-:Y:S04]  /*61b0*/  STS.U8 [R80+UR10+0x4180], R249 ;  /* 0x004180f950007988 */ /* 0x0001e8000800000a */
[----:B------:R0:W-:Y:S04]  /*61c0*/  STS.U8 [R80+UR10+0x4280], R251 ;  /* 0x004280fb50007988 */ /* 0x0001e8000800000a */
[----:B------:R0:W-:Y:S04]  /*61d0*/  STS.U8 [R80+UR10+0x4380], R232 ;  /* 0x004380e850007988 */ /* 0x0001e8000800000a */
[----:B------:R0:W-:Y:S04]  /*61e0*/  STS.U8 [R80+UR10+0x4480], R234 ;  /* 0x004480ea50007988 */ /* 0x0001e8000800000a */
[----:B------:R0:W-:Y:S01]  /*61f0*/  STS.U8 [R80+UR10+0x4580], R236 ;  /* 0x004580ec50007988 */ /* 0x0001e2000800000a */
[C---:B-1----:R-:W-:Y:S01]  /*6200*/  FMUL R4, R189.reuse, R4 ;  /* 0x00000004bd047220 */ /* 0x042fe20000400000 */
        /* <DEDUP_REMOVED lines=62> */
[----:B------:R-:W-:Y:S01]  /*65f0*/  FMUL R67, R189, R67 ;  /* 0x00000043bd437220 */ /* 0x000fe20000400000 */
        /* <DEDUP_REMOVED lines=11> */
[----:B------:R-:W-:Y:S01]  /*66b0*/  NOP ;  /* 0x0000000000007918 */ /* 0x000fe20000000000 */
[----:B------:R0:W-:Y:S01]  /*66c0*/  STTM.16dp32bit_t0_t15.x64 tmem[UR11], R4 ;  /* 0x00000004000079ed */ /* 0x0001e20008b0000b */
[----:B------:R0:W-:Y:S01]  /*66d0*/  STTM.16dp32bit_t16_t31.x64 tmem[UR11+0x40], R4 ;  /* 0x00004004000079ed */ /* 0x0001e20008b2000b */
[----:B------:R-:W1:Y:S02]  /*66e0*/  FENCE.VIEW.ASYNC.T ;  /* 0x00000000000073c6 */ /* 0x000e640000000200 */
[----:B-1----:R-:W-:Y:S06]  /*66f0*/  BAR.SYNC.DEFER_BLOCKING 0x0 ;  /* 0x0000000000007b1d */ /* 0x002fec0000010000 */
[----:B------:R1:W-:Y:S06]  /*6700*/  MEMBAR.ALL.CTA ;  /* 0x0000000000007992 */ /* 0x0003ec0000008000 */
[----:B-1----:R-:W1:Y:S02]  /*6710*/  FENCE.VIEW.ASYNC.S ;  /* 0x00000000000073c6 */ /* 0x002e640000000000 */
[----:B-1----:R-:W-:Y:S06]  /*6720*/  BAR.SYNC.DEFER_BLOCKING 0x0 ;  /* 0x0000000000007b1d */ /* 0x002fec0000010000 */
[----:B------:R-:W-:Y:S05]  /*6730*/  BRA.U UP1, `(.L_x_15) ;  /* 0x0000000101307547 */ /* 0x000fea000b800000 */
[----:B------:R-:W-:Y:S01]  /*6740*/  UMOV UR8, UR12 ;  /* 0x0000000c00087c82 */ /* 0x000fe20008000000 */
[----:B------:R-:W-:Y:S01]  /*6750*/  UMOV UR9, URZ ;  /* 0x000000ff00097c82 */ /* 0x000fe20008000000 */
[----:B------:R-:W-:Y:S01]  /*6760*/  UMOV UR22, UR36 ;  /* 0x0000002400167c82 */ /* 0x000fe20008000000 */
[----:B------:R-:W-:Y:S01]  /*6770*/  UMOV UR23, 0xc0004010 ;  /* 0xc000401000177882 */ /* 0x000fe20000000000 */
[----:B------:R-:W-:Y:S01]  /*6780*/  UMOV UR20, UR30 ;  /* 0x0000001e00147c82 */ /* 0x000fe20008000000 */
[----:B------:R-:W-:Y:S01]  /*6790*/  UMOV UR21, 0xc0004010 ;  /* 0xc000401000157882 */ /* 0x000fe20000000000 */
[----:B------:R-:W-:Y:S01]  /*67a0*/  UMOV UR24, 0x0 ;  /* 0x0000000000187882 */ /* 0x000fe20000000000 */
[----:B------:R-:W-:Y:S01]  /*67b0*/  UMOV UR25, 0x4200010 ;  /* 0x0420001000197882 */ /* 0x000fe20000000000 */
[----:B------:R-:W-:Y:S01]  /*67c0*/  UMOV UR5, UR8 ;  /* 0x0000000800057c82 */ /* 0x000fe20008000000 */
[----:B------:R1:W-:Y:S01]  /*67d0*/  UTCQMMA gdesc[UR22], gdesc[UR20], tmem[UR34], tmem[UR24], idesc[UR25], UPT ;  /* 0x00ff1814160075ea */ /* 0x0003e2000b800322 */
[----:B------:R1:W-:Y:S01]  /*67e0*/  UTCBAR [UR5], URZ ;  /* 0x000000ff050073e9 */ /* 0x0003e200080000ff */
[----:B------:R-:W-:-:S02]  /*67f0*/  NOP ;  /* 0x0000000000007918 */ /* 0x000fc40000000000 */
.L_x_15:
[----:B------:R-:W-:Y:S01]  /*6800*/  UIADD3 UR32, UPT, UPT, UR32, 0x1, URZ ;  /* 0x0000000120207890 */ /* 0x000fe2000fffe0ff */
[----:B------:R-:W-:Y:S01]  /*6810*/  FFMA R170, R189, R170, R172 ;  /* 0x000000aabdaa7223 */ /* 0x000fe200000000ac */
[----:B------:R-:W-:Y:S01]  /*6820*/  UIADD3 UR6, UPT, UPT, UR6, 0x20, URZ ;  /* 0x0000002006067890 */ /* 0x000fe2000fffe0ff */
[----:B------:R-:W-:Y:S01]  /*6830*/  IMAD.IADD R173, R171, 0x1, R173 ;  /* 0x00000001abad7824 */ /* 0x000fe200078e02ad */
[----:B------:R-:W-:Y:S01]  /*6840*/  UISETP.GT.AND UP2, UPT, UR32, 0x1, UPT ;  /* 0x000000012000788c */ /* 0x000fe2000bf44270 */
[----:B0-----:R-:W-:Y:S01]  /*6850*/  IMAD.U32 R20, RZ, RZ, UR4 ;  /* 0x00000004ff147e24 */ /* 0x001fe2000f8e00ff */
[----:B------:R-:W-:Y:S01]  /*6860*/  UIADD3 UR33, UPT, UPT, UR31, UR33, URZ ;  /* 0x000000211f217290 */ /* 0x000fe2000fffe0ff */
[----:B------:R-:W-:Y:S01]  /*6870*/  IMAD.MOV.U32 R21, RZ, RZ, R104 ;  /* 0x000000ffff157224 */ /* 0x000fe200078e0068 */
[----:B-1----:R-:W-:Y:S02]  /*6880*/  USEL UR5, URZ, 0x1, !UP2 ;  /* 0x00000001ff057887 */ /* 0x002fe4000d000000 */
[----:B------:R-:W-:-:S02]  /*6890*/  USEL UR32, UR32, URZ, !UP2 ;  /* 0x000000ff20207287 */ /* 0x000fc4000d000000 */
[----:B------:R-:W-:Y:S02]  /*68a0*/  UISETP.GE.AND UP2, UPT, UR6, UR18, UPT ;  /* 0x000000120600728c */ /* 0x000fe4000bf46270 */
[----:B------:R-:W-:-:S07]  /*68b0*/  ULOP3.LUT UR5, UR4, UR5, URZ, 0x3c, !UPT ;  /* 0x0000000504057292 */ /* 0x000fce000f8e3cff */
[----:B------:R-:W-:Y:S05]  /*68c0*/  BRA.U !UP2, `(.L_x_16) ;  /* 0xffffffe10a187547 */ /* 0x000fea000b83ffff */
.L_x_11:
[----:B------:R-:W2:Y:S01]  /*68d0*/  LDCU UR5, c[0x0][0x3f0] ;  /* 0x00007e00ff0577ac */ /* 0x000ea20008000800 */
[----:B------:R-:W-:Y:S01]  /*68e0*/  LEA R78, R105, UR10, 0x7 ;  /* 0x0000000a694e7c11 */ /* 0x000fe2000f8e38ff */
[----:B------:R-:W-:Y:S01]  /*68f0*/  IMAD.SHL.U32 R75, R0, 0x10, RZ ;  /* 0x00000010004b7824 */ /* 0x000fe200078e00ff */
[----:B------:R-:W-:Y:S01]  /*6900*/  SHF.R.U32.HI R74, RZ, 0x2, R0 ;  /* 0x00000002ff4a7819 */ /* 0x000fe20000011600 */
[----:B------:R-:W-:Y:S01]  /*6910*/  FMUL R76, R170, 8388608 ;  /* 0x4b000000aa4c7820 */ /* 0x000fe20000400000 */
[----:B--2---:R-:W-:-:S09]  /*6920*/  UISETP.GE.AND UP0, UPT, UR5, 0x1, UPT ;  /* 0x000000010500788c */ /* 0x004fd2000bf06270 */
[----:B------:R-:W-:Y:S05]  /*6930*/  BRA.U !UP0, `(.L_x_17) ;  /* 0x0000000108107547 */ /* 0x000fea000b800000 */
[----:B------:R-:W-:-:S06]  /*6940*/  USHF.L.U32 UR4, UR4, 0x1f, URZ ;  /* 0x0000001f04047899 */ /* 0x000fcc00080006ff */
[----:B01----:R-:W-:-:S04]  /*6950*/  IMAD.U32 R4, RZ, RZ, UR4 ;  /* 0x00000004ff047e24 */ /* 0x003fc8000f8e00ff */
[----:B------:R-:W0:Y:S02]  /*6960*/  SYNCS.PHASECHK.TRANS64.TRYWAIT P2, [UR12], R4 ;  /* 0x00000004ff0075a7 */ /* 0x000e24000804110c */
[----:B0-----:R-:W-:Y:S05]  /*6970*/  @!P2 BRA `(.L_x_18) ;  /* 0x000000340008a947 */ /* 0x001fea0003800000 */
.L_x_17:
[----:B------:R-:W-:Y:S01]  /*6980*/  BAR.SYNC.DEFER_BLOCKING 0x0 ;  /* 0x0000000000007b1d */ /* 0x000fe20000010000 */
[C---:B------:R-:W-:Y:S02]  /*6990*/  FSETP.GEU.AND P3, PT, R170.reuse, 1.175494350822287508e-38, PT ;  /* 0x00800000aa00780b */ /* 0x040fe40003f6e000 */
[----:B------:R-:W-:Y:S02]  /*69a0*/  FSETP.GT.AND P2, PT, |R170|, 8.50705917302346158658e+37, PT ;  /* 0x7e800000aa00780b */ /* 0x000fe40003f44200 */
[----:B------:R-:W-:Y:S01]  /*69b0*/  LOP3.LUT R79, R74, 0x18, RZ, 0xc0, !PT ;  /* 0x000000184a4f7812 */ /* 0x000fe200078ec0ff */
[----:B------:R-:W2:Y:S01]  /*69c0*/  LDCU.64 UR4, c[0x0][0x3e0] ;  /* 0x00007c00ff0477ac */ /* 0x000ea20008000a00 */
[----:B------:R-:W-:Y:S02]  /*69d0*/  FSEL R76, R76, R170, !P3 ;  /* 0x000000aa4c4c7208 */ /* 0x000fe40005800000 */
[----:B------:R-:W-:Y:S02]  /*69e0*/  FSETP.GEU.AND P4, PT, |R170|, 1.175494350822287508e-38, PT ;  /* 0x00800000aa00780b */ /* 0x000fe40003f8e200 */
[----:B------:R-:W-:Y:S01]  /*69f0*/  LOP3.LUT R74, R79, 0x1f, R0, 0xf8, !PT ;  /* 0x0000001f4f4a7812 */ /* 0x000fe200078ef800 */
[----:B------:R-:W-:Y:S01]  /*6a00*/  VIADD R79, R76, 0xc0cafb0d ;  /* 0xc0cafb0d4c4f7836 */ /* 0x000fe20000000000 */
[----:B------:R-:W-:-:S02]  /*6a10*/  LOP3.LUT R77, R75, 0xf0, RZ, 0xc0, !PT ;  /* 0x000000f04b4d7812 */ /* 0x000fc400078ec0ff */
[----:B------:R-:W-:Y:S01]  /*6a20*/  LOP3.LUT R81, R75, 0x30, RZ, 0xc0, !PT ;  /* 0x000000304b517812 */ /* 0x000fe200078ec0ff */
[----:B------:R-:W-:Y:S01]  /*6a30*/  @P2 FMUL R170, R170, 0.25 ;  /* 0x3e800000aaaa2820 */ /* 0x000fe20000400000 */
[----:B------:R-:W-:Y:S01]  /*6a40*/  LOP3.LUT R79, R79, 0xff800000, RZ, 0xc0, !PT ;  /* 0xff8000004f4f7812 */ /* 0x000fe200078ec0ff */
[----:B------:R-:W-:Y:S01]  /*6a50*/  IMAD.IADD R80, R77, 0x1, R78 ;  /* 0x000000014d507824 */ /* 0x000fe200078e024e */
[----:B------:R-:W-:Y:S01]  /*6a60*/  FSEL R77, RZ, -23, P3 ;  /* 0xc1b80000ff4d7808 */ /* 0x000fe20001800000 */
[----:B------:R-:W-:Y:S01]  /*6a70*/  IMAD.SHL.U32 R75, R74, 0x8, RZ ;  /* 0x000000084a4b7824 */ /* 0x000fe200078e00ff */
[----:B------:R-:W-:Y:S01]  /*6a80*/  I2FP.F32.S32 R78, R79 ;  /* 0x0000004f004e7245 */ /* 0x000fe20000201400 */
[----:B------:R-:W-:Y:S01]  /*6a90*/  @!P4 FMUL R170, R170, 16777216 ;  /* 0x4b800000aaaac820 */ /* 0x000fe20000400000 */
[----:B------:R-:W-:Y:S01]  /*6aa0*/  IMAD.IADD R79, R76, 0x1, -R79 ;  /* 0x000000014c4f7824 */ /* 0x000fe200078e0a4f */
[----:B------:R-:W3:Y:S02]  /*6ab0*/  @!P1 SYNCS.CCTL.IV [UR10+0x5800] ;  /* 0x00580000ff0099b1 */ /* 0x000ee4000800000a */
[----:B---3--:R-:W-:Y:S01]  /*6ac0*/  BAR.SYNC.DEFER_BLOCKING 0x0 ;  /* 0x0000000000007b1d */ /* 0x008fe20000010000 */
[----:B------:R-:W-:Y:S01]  /*6ad0*/  FFMA.FTZ R77, R78, 1.1920928955078125e-07, R77 ;  /* 0x340000004e4d7823 */ /* 0x000fe2000001004d */
[----:B------:R-:W-:Y:S01]  /*6ae0*/  FADD R79, R79, -1 ;  /* 0xbf8000004f4f7421 */ /* 0x000fe20000000000 */
[----:B------:R-:W-:Y:S01]  /*6af0*/  LOP3.LUT R82, R75, 0xc0, RZ, 0xc0, !PT ;  /* 0x000000c04b527812 */ /* 0x000fe200078ec0ff */
[----:B------:R-:W-:Y:S01]  /*6b00*/  IMAD R75, R73, 0x8, R80 ;  /* 0x00000008494b7824 */ /* 0x000fe200078e0250 */
[----:B--2---:R-:W-:Y:S01]  /*6b10*/  UIMAD UR4, UR7, UR4, URZ ;  /* 0x00000004070472a4 */ /* 0x004fe2000f8e02ff */
[----:B------:R-:W2:Y:S01]  /*6b20*/  MUFU.RCP R78, R170 ;  /* 0x000000aa004e7308 */ /* 0x000ea20000001000 */
[----:B------:R-:W-:Y:S01]  /*6b30*/  IADD3 R73, PT, PT, R82, UR10, R81 ;  /* 0x0000000a52497c10 */ /* 0x000fe2000fffe051 */
[----:B01----:R-:W-:Y:S01]  /*6b40*/  LDTM.16dp32bit_t0_t15.x64 R4, tmem[UR11] ;  /* 0x0000000b000479ee */ /* 0x003fe20008b00000 */
[----:B------:R-:W0:Y:S01]  /*6b50*/  LDTM.16dp32bit_t16_t31.x64 R4, tmem[UR11+0x40] ;  /* 0x0000400b000479ee */ /* 0x000e220008b20000 */
[----:B------:R-:W-:-:S05]  /*6b60*/  IMAD.SHL.U32 R74, R74, 0x10, RZ ;  /* 0x000000104a4a7824 */ /* 0x000fca00078e00ff */
[----:B------:R-:W-:Y:S01]  /*6b70*/  LOP3.LUT R74, R74, 0xf0, RZ, 0xc0, !PT ;  /* 0x000000f04a4a7812 */ /* 0x000fe200078ec0ff */
[----:B------:R-:W1:Y:S01]  /*6b80*/  @!P1 SYNCS.CCTL.IV [UR10+0x5808] ;  /* 0x00580800ff0099b1 */ /* 0x000e62000800000a */
[----:B------:R-:W-:Y:S01]  /*6b90*/  NOP ;  /* 0x0000000000007918 */ /* 0x000fe20000000000 */
[----:B------:R-:W-:Y:S01]  /*6ba0*/  FSETP.NEU.AND P1, PT, R76, RZ, PT ;  /* 0x000000ff4c00720b */ /* 0x000fe20003f2d000 */
[----:B0-----:R-:W-:Y:S01]  /*6bb0*/  @P2 FMUL R4, R4, 0.25 ;  /* 0x3e80000004042820 */ /* 0x001fe20000400000 */
[----:B------:R-:W-:Y:S01]  /*6bc0*/  @P2 FMUL R5, R5, 0.25 ;  /* 0x3e80000005052820 */ /* 0x000fe20000400000 */
        /* <DEDUP_REMOVED lines=8> */
[----:B------:R-:W-:Y:S01]  /*6c50*/  @!P4 FMUL R4, R4, 16777216 ;  /* 0x4b8000000404c820 */ /* 0x000fe20000400000 */
[----:B------:R-:W-:Y:S01]  /*6c60*/  @!P4 FMUL R5, R5, 16777216 ;  /* 0x4b8000000505c820 */ /* 0x000fe20000400000 */
[----:B------:R-:W-:Y:S01]  /*6c70*/  @!P4 FMUL R6, R6, 16777216 ;  /* 0x4b8000000606c820 */ /* 0x000fe20000400000 */
[----:B------:R-:W-:Y:S01]  /*6c80*/  @!P4 FMUL R7, R7, 16777216 ;  /* 0x4b8000000707c820 */ /* 0x000fe20000400000 */
[----:B------:R-:W-:Y:S01]  /*6c90*/  @!P4 FMUL R8, R8, 16777216 ;  /* 0x4b8000000808c820 */ /* 0x000fe20000400000 */
[----:B------:R-:W-:Y:S01]  /*6ca0*/  @!P4 FMUL R9, R9, 16777216 ;  /* 0x4b8000000909c820 */ /* 0x000fe20000400000 */
        /* <DEDUP_REMOVED lines=58> */
[C---:B--2---:R-:W-:Y:S01]  /*7050*/  FMUL R4, R78.reuse, R4 ;  /* 0x000000044e047220 */ /* 0x044fe20000400000 */
[C---:B------:R-:W-:Y:S01]  /*7060*/  FMUL R5, R78.reuse, R5 ;  /* 0x000000054e057220 */ /* 0x040fe20000400000 */
[C---:B------:R-:W-:Y:S01]  /*7070*/  FMUL R6, R78.reuse, R6 ;  /* 0x000000064e067220 */ /* 0x040fe20000400000 */
[C---:B------:R-:W-:Y:S01]  /*7080*/  FMUL R7, R78.reuse, R7 ;  /* 0x000000074e077220 */ /* 0x040fe20000400000 */
[C---:B------:R-:W-:Y:S01]  /*7090*/  FMUL R8, R78.reuse, R8 ;  /* 0x000000084e087220 */ /* 0x040fe20000400000 */
[----:B------:R-:W-:Y:S01]  /*70a0*/  FMUL R9, R78, R9 ;  /* 0x000000094e097220 */ /* 0x000fe20000400000 */
[----:B------:R-:W-:Y:S01]  /*70b0*/  @!P4 FMUL R16, R16, 16777216 ;  /* 0x4b8000001010c820 */ /* 0x000fe20000400000 */
[----:B------:R-:W-:Y:S01]  /*70c0*/  @!P4 FMUL R17, R17, 16777216 ;  /* 0x4b8000001111c820 */ /* 0x000fe20000400000 */
[----:B------:R-:W-:Y:S01]  /*70d0*/  @!P4 FMUL R24, R24, 16777216 ;  /* 0x4b8000001818c820 */ /* 0x000fe20000400000 */
[----:B------:R-:W-:Y:S01]  /*70e0*/  @!P4 FMUL R25, R25, 16777216 ;  /* 0x4b8000001919c820 */ /* 0x000fe20000400000 */
[----:B------:R-:W-:Y:S01]  /*70f0*/  @!P4 FMUL R12, R12, 16777216 ;  /* 0x4b8000000c0cc820 */ /* 0x000fe20000400000 */
[----:B------:R-:W-:Y:S01]  /*7100*/  @!P4 FMUL R13, R13, 16777216 ;  /* 0x4b8000000d0dc820 */ /* 0x000fe20000400000 */
[----:B------:R-:W-:Y:S01]  /*7110*/  @!P4 FMUL R14, R14, 16777216 ;  /* 0x4b8000000e0ec820 */ /* 0x000fe20000400000 */
[----:B------:R-:W-:Y:S01]  /*7120*/  @!P4 FMUL R15, R15, 16777216 ;  /* 0x4b8000000f0fc820 */ /* 0x000fe20000400000 */
        /* <DEDUP_REMOVED lines=53> */
[C---:B------:R-:W-:Y:S01]  /*7480*/  FMUL R25, R78.reuse, R25 ;  /* 0x000000194e197220 */ /* 0x040fe20000400000 */
[----:B------:R-:W-:Y:S01]  /*7490*/  F2FP.SATFINITE.E4M3.F32.PACK_AB_MERGE_C R4, R5, R4, RZ ;  /* 0x000000040504723e */ /* 0x000fe200048070ff */
[C---:B------:R-:W-:Y:S01]  /*74a0*/  FMUL R12, R78.reuse, R12 ;  /* 0x0000000c4e0c7220 */ /* 0x040fe20000400000 */
[----:B------:R-:W-:Y:S01]  /*74b0*/  F2FP.SATFINITE.E4M3.F32.PACK_AB_MERGE_C R6, R7, R6, RZ ;  /* 0x000000060706723e */ /* 0x000fe200048070ff */
[C---:B------:R-:W-:Y:S01]  /*74c0*/  FMUL R13, R78.reuse, R13 ;  /* 0x0000000d4e0d7220 */ /* 0x040fe20000400000 */
[----:B------:R-:W-:Y:S01]  /*74d0*/  F2FP.SATFINITE.E4M3.F32.PACK_AB_MERGE_C R8, R9, R8, RZ ;  /* 0x000000080908723e */ /* 0x000fe200048070ff */
        /* <DEDUP_REMOVED lines=48> */
[----:B------:R-:W-:-:S02]  /*77e0*/  F2FP.SATFINITE.E4M3.F32.PACK_AB_MERGE_C R20, R21, R20, RZ ;  /* 0x000000141514723e */ /* 0x000fc400048070ff */
[----:B------:R-:W-:Y:S02]  /*77f0*/  F2FP.SATFINITE.E4M3.F32.PACK_AB_MERGE_C R22, R23, R22, RZ ;  /* 0x000000161716723e */ /* 0x000fe400048070ff */
[----:B------:R-:W-:Y:S02]  /*7800*/  LOP3.LUT R21, R4, 0xffff, RZ, 0xc0, !PT ;  /* 0x0000ffff04157812 */ /* 0x000fe400078ec0ff */
[----:B------:R-:W-:Y:S02]  /*7810*/  LOP3.LUT R78, R6, 0xffff, RZ, 0xc0, !PT ;  /* 0x0000ffff064e7812 */ /* 0x000fe400078ec0ff */
[----:B------:R-:W-:Y:S02]  /*7820*/  LOP3.LUT R23, R8, 0xffff, RZ, 0xc0, !PT ;  /* 0x0000ffff08177812 */ /* 0x000fe400078ec0ff */
[----:B------:R-:W-:Y:S02]  /*7830*/  F2FP.SATFINITE.E4M3.F32.PACK_AB_MERGE_C R16, R17, R16, RZ ;  /* 0x000000101110723e */ /* 0x000fe400048070ff */
[----:B------:R-:W-:-:S02]  /*7840*/  F2FP.SATFINITE.E4M3.F32.PACK_AB_MERGE_C R24, R25, R24, RZ ;  /* 0x000000181918723e */ /* 0x000fc400048070ff */
[----:B------:R-:W-:Y:S02]  /*7850*/  F2FP.SATFINITE.E4M3.F32.PACK_AB_MERGE_C R12, R13, R12, RZ ;  /* 0x0000000c0d0c723e */ /* 0x000fe400048070ff */
[----:B------:R-:W-:Y:S02]  /*7860*/  F2FP.SATFINITE.E4M3.F32.PACK_AB_MERGE_C R14, R15, R14, RZ ;  /* 0x0000000e0f0e723e */ /* 0x000fe400048070ff */
[----:B------:R-:W-:Y:S02]  /*7870*/  F2FP.SATFINITE.E4M3.F32.PACK_AB_MERGE_C R26, R27, R26, RZ ;  /* 0x0000001a1b1a723e */ /* 0x000fe400048070ff */
[----:B------:R-:W-:Y:S02]  /*7880*/  F2FP.SATFINITE.E4M3.F32.PACK_AB_MERGE_C R36, R37, R36, RZ ;  /* 0x000000242524723e */ /* 0x000fe400048070ff */
[----:B------:R-:W-:Y:S02]  /*7890*/  F2FP.SATFINITE.E4M3.F32.PACK_AB_MERGE_C R38, R39, R38, RZ ;  /* 0x000000262726723e */ /* 0x000fe400048070ff */
[----:B------:R-:W-:-:S02]  /*78a0*/  F2FP.SATFINITE.E4M3.F32.PACK_AB_MERGE_C R40, R41, R40, RZ ;  /* 0x000000282928723e */ /* 0x000fc400048070ff */
[----:B------:R-:W-:Y:S02]  /*78b0*/  F2FP.SATFINITE.E4M3.F32.PACK_AB_MERGE_C R44, R45, R44, RZ ;  /* 0x0000002c2d2c723e */ /* 0x000fe400048070ff */
[----:B------:R-:W-:Y:S02]  /*78c0*/  F2FP.SATFINITE.E4M3.F32.PACK_AB_MERGE_C R46, R47, R46, RZ ;  /* 0x0000002e2f2e723e */ /* 0x000fe400048070ff */
[----:B------:R-:W-:Y:S02]  /*78d0*/  F2FP.SATFINITE.E4M3.F32.PACK_AB_MERGE_C R48, R49, R48, RZ ;  /* 0x000000303130723e */ /* 0x000fe400048070ff */
[----:B------:R-:W-:Y:S02]  /*78e0*/  PRMT R5, R23, 0x3340, R0 ;  /* 0x0000334017057816 */ /* 0x000fe40000000000 */
[----:B------:R-:W-:Y:S02]  /*78f0*/  PRMT R4, R21, 0x3340, R78 ;  /* 0x0000334015047816 */ /* 0x000fe4000000004e */
[----:B------:R-:W-:-:S02]  /*7900*/  LOP3.LUT R27, R16, 0xffff, RZ, 0xc0, !PT ;  /* 0x0000ffff101b7812 */ /* 0x000fc400078ec0ff */
[----:B------:R-:W-:Y:S02]  /*7910*/  LOP3.LUT R20, R20, 0xffff, RZ, 0xc0, !PT ;  /* 0x0000ffff14147812 */ /* 0x000fe400078ec0ff */
[----:B------:R-:W-:Y:S02]  /*7920*/  LOP3.LUT R37, R22, 0xffff, RZ, 0xc0, !PT ;  /* 0x0000ffff16257812 */ /* 0x000fe400078ec0ff */
[----:B------:R-:W-:Y:S02]  /*7930*/  LOP3.LUT R39, R24, 0xffff, RZ, 0xc0, !PT ;  /* 0x0000ffff18277812 */ /* 0x000fe400078ec0ff */
[----:B------:R-:W-:Y:S02]  /*7940*/  LOP3.LUT R16, R12, 0xffff, RZ, 0xc0, !PT ;  /* 0x0000ffff0c107812 */ /* 0x000fe400078ec0ff */
[----:B------:R-:W-:Y:S02]  /*7950*/  LOP3.LUT R25, R14, 0xffff, RZ, 0xc0, !PT ;  /* 0x0000ffff0e197812 */ /* 0x000fe400078ec0ff */
[----:B------:R-:W-:-:S02]  /*7960*/  F2FP.SATFINITE.E4M3.F32.PACK_AB_MERGE_C R10, R11, R10, RZ ;  /* 0x0000000a0b0a723e */ /* 0x000fc400048070ff */
[----:B------:R-:W-:Y:S02]  /*7970*/  F2FP.SATFINITE.E4M3.F32.PACK_AB_MERGE_C R28, R29, R28, RZ ;  /* 0x0000001c1d1c723e */ /* 0x000fe400048070ff */
[----:B------:R-:W-:Y:S02]  /*7980*/  F2FP.SATFINITE.E4M3.F32.PACK_AB_MERGE_C R30, R31, R30, RZ ;  /* 0x0000001e1f1e723e */ /* 0x000fe400048070ff */
[----:B------:R-:W-:Y:S02]  /*7990*/  F2FP.SATFINITE.E4M3.F32.PACK_AB_MERGE_C R32, R33, R32, RZ ;  /* 0x000000202120723e */ /* 0x000fe400048070ff */
[----:B------:R-:W-:Y:S02]  /*79a0*/  F2FP.SATFINITE.E4M3.F32.PACK_AB_MERGE_C R50, R51, R50, RZ ;  /* 0x000000323332723e */ /* 0x000fe400048070ff */
        /* <DEDUP_REMOVED lines=10> */
[--C-:B------:R-:W-:Y:S02]  /*7a50*/  PRMT R5, R39, 0x3340, R0.reuse ;  /* 0x0000334027057816 */ /* 0x100fe40000000000 */
[----:B------:R-:W-:Y:S02]  /*7a60*/  PRMT R4, R20, 0x3340, R37 ;  /* 0x0000334014047816 */ /* 0x000fe40000000025 */
[----:B------:R-:W-:Y:S02]  /*7a70*/  F2FP.SATFINITE.E4M3.F32.PACK_AB_MERGE_C R42, R43, R42, RZ ;  /* 0x0000002a2b2a723e */ /* 0x000fe400048070ff */
[----:B------:R-:W-:-:S02]  /*7a80*/  PRMT R7, R27, 0x3340, R0 ;  /* 0x000033401b077816 */ /* 0x000fc40000000000 */
[----:B------:R-:W-:Y:S02]  /*7a90*/  PRMT R6, R16, 0x3340, R25 ;  /* 0x0000334010067816 */ /* 0x000fe40000000019 */
[----:B------:R-:W-:Y:S02]  /*7aa0*/  F2FP.SATFINITE.E4M3.F32.PACK_AB_MERGE_C R18, R19, R18, RZ ;  /* 0x000000121312723e */ /* 0x000fe400048070ff */
[----:B------:R-:W-:Y:S02]  /*7ab0*/  LOP3.LUT R28, R28, 0xffff, RZ, 0xc0, !PT ;  /* 0x0000ffff1c1c7812 */ /* 0x000fe400078ec0ff */
[----:B------:R-:W-:Y:S02]  /*7ac0*/  LOP3.LUT R41, R30, 0xffff, RZ, 0xc0, !PT ;  /* 0x0000ffff1e297812 */ /* 0x000fe400078ec0ff */
[----:B------:R-:W-:Y:S02]  /*7ad0*/  LOP3.LUT R43, R32, 0xffff, RZ, 0xc0, !PT ;  /* 0x0000ffff202b7812 */ /* 0x000fe400078ec0ff */
[----:B------:R-:W-:-:S02]  /*7ae0*/  F2FP.SATFINITE.E4M3.F32.PACK_AB_MERGE_C R52, R53, R52, RZ ;  /* 0x000000343534723e */ /* 0x000fc400048070ff */
[----:B------:R-:W-:Y:S02]  /*7af0*/  F2FP.SATFINITE.E4M3.F32.PACK_AB_MERGE_C R54, R55, R54, RZ ;  /* 0x000000363736723e */ /* 0x000fe400048070ff */
[----:B------:R-:W-:Y:S02]  /*7b00*/  F2FP.SATFINITE.E4M3.F32.PACK_AB_MERGE_C R56, R57, R56, RZ ;  /* 0x000000383938723e */ /* 0x000fe400048070ff */
[----:B------:R-:W-:Y:S02]  /*7b10*/  F2FP.SATFINITE.E4M3.F32.PACK_AB_MERGE_C R58, R59, R58, RZ ;  /* 0x0000003a3b3a723e */ /* 0x000fe400048070ff */
[--C-:B------:R-:W-:Y:S02]  /*7b20*/  PRMT R9, R47, 0x3340, R0.reuse ;  /* 0x000033402f097816 */ /* 0x100fe40000000000 */
[----:B------:R-:W-:Y:S02]  /*7b30*/  PRMT R19, R51, 0x3340, R0 ;  /* 0x0000334033137816 */ /* 0x000fe40000000000 */
[----:B------:R-:W-:-:S02]  /*7b40*/  PRMT R8, R36, 0x3340, R45 ;  /* 0x0000334024087816 */ /* 0x000fc4000000002d */
[----:B------:R-:W-:Y:S02]  /*7b50*/  PRMT R12, R44, 0x3340, R49 ;  /* 0x000033402c0c7816 */ /* 0x000fe40000000031 */
[----:B------:R-:W-:Y:S02]  /*7b60*/  PRMT R15, R4, 0x5410, R5 ;  /* 0x00005410040f7816 */ /* 0x000fe40000000005 */
[----:B------:R-:W-:Y:S02]  /*7b70*/  LOP3.LUT R60, R60, 0xffff, RZ, 0xc0, !PT ;  /* 0x0000ffff3c3c7812 */ /* 0x000fe400078ec0ff */
[----:B------:R-:W-:Y:S02]  /*7b80*/  LOP3.LUT R57, R62, 0xffff, RZ, 0xc0, !PT ;  /* 0x0000ffff3e397812 */ /* 0x000fe400078ec0ff */
[----:B------:R-:W-:Y:S02]  /*7b90*/  LOP3.LUT R59, R64, 0xffff, RZ, 0xc0, !PT ;  /* 0x0000ffff403b7812 */ /* 0x000fe400078ec0ff */
[----:B------:R-:W-:-:S02]  /*7ba0*/  PRMT R13, R6, 0x5410, R7 ;  /* 0x00005410060d7816 */ /* 0x000fc40000000007 */
[----:B------:R-:W-:Y:S02]  /*7bb0*/  SHF.R.U32.HI R4, RZ, 0x8, R21 ;  /* 0x00000008ff047819 */ /* 0x000fe40000011615 */
[----:B------:R-:W-:Y:S02]  /*7bc0*/  SHF.R.U32.HI R5, RZ, 0x8, R78 ;  /* 0x00000008ff057819 */ /* 0x000fe4000001164e */
[----:B------:R-:W-:Y:S02]  /*7bd0*/  PRMT R7, R43, 0x3340, R0 ;  /* 0x000033402b077816 */ /* 0x000fe40000000000 */
[----:B------:R-:W-:Y:S02]  /*7be0*/  PRMT R6, R28, 0x3340, R41 ;  /* 0x000033401c067816 */ /* 0x000fe40000000029 */
[----:B------:R-:W-:Y:S02]  /*7bf0*/  PRMT R29, R8, 0x5410, R9 ;  /* 0x00005410081d7816 */ /* 0x000fe40000000009 */
[----:B------:R-:W-:-:S02]  /*7c00*/  PRMT R31, R12, 0x5410, R19 ;  /* 0x000054100c1f7816 */ /* 0x000fc40000000013 */
[----:B------:R-:W-:Y:S02]  /*7c10*/  LOP3.LUT R52, R52, 0xffff, RZ, 0xc0, !PT ;  /* 0x0000ffff34347812 */ /* 0x000fe400078ec0ff */
[----:B------:R-:W-:Y:S02]  /*7c20*/  LOP3.LUT R53, R54, 0xffff, RZ, 0xc0, !PT ;  /* 0x0000ffff36357812 */ /* 0x000fe400078ec0ff */
[----:B------:R-:W-:Y:S02]  /*7c30*/  LOP3.LUT R55, R56, 0xffff, RZ, 0xc0, !PT ;  /* 0x0000ffff38377812 */ /* 0x000fe400078ec0ff */
[----:B------:R-:W-:Y:S02]  /*7c40*/  PRMT R12, R59, 0x3340, R0 ;  /* 0x000033403b0c7816 */ /* 0x000fe40000000000 */
[----:B------:R-:W-:Y:S02]  /*7c50*/  PRMT R9, R60, 0x3340, R57 ;  /* 0x000033403c097816 */ /* 0x000fe40000000039 */
[----:B------:R-:W-:-:S02]  /*7c60*/  LOP3.LUT R4, R4, 0xffff, RZ, 0xc0, !PT ;  /* 0x0000ffff04047812 */ /* 0x000fc400078ec0ff */
[----:B------:R-:W-:Y:S02]  /*7c70*/  LOP3.LUT R5, R5, 0xffff, RZ, 0xc0, !PT ;  /* 0x0000ffff05057812 */ /* 0x000fe400078ec0ff */
[----:B------:R-:W-:Y:S02]  /*7c80*/  PRMT R17, R6, 0x5410, R7 ;  /* 0x0000541006117816 */ /* 0x000fe40000000007 */
[----:B------:R-:W-:Y:S02]  /*7c90*/  F2FP.SATFINITE.E4M3.F32.PACK_AB_MERGE_C R34, R35, R34, RZ ;  /* 0x000000222322723e */ /* 0x000fe400048070ff */
[----:B------:R-:W-:Y:S02]  /*7ca0*/  PRMT R8, R55, 0x3340, R0 ;  /* 0x0000334037087816 */ /* 0x000fe40000000000 */
[----:B------:R-:W-:Y:S02]  /*7cb0*/  PRMT R7, R52, 0x3340, R53 ;  /* 0x0000334034077816 */ /* 0x000fe40000000035 */
[----:B------:R-:W-:-:S02]  /*7cc0*/  PRMT R35, R9, 0x5410, R12 ;  /* 0x0000541009237816 */ /* 0x000fc4000000000c */
[----:B------:R-:W-:Y:S02]  /*7cd0*/  PRMT R12, R4, 0x3340, R5 ;  /* 0x00003340040c7816 */ /* 0x000fe40000000005 */
[----:B------:R-:W-:Y:S02]  /*7ce0*/  SHF.R.U32.HI R4, RZ, 0x8, R16 ;  /* 0x00000008ff047819 */ /* 0x000fe40000011610 */
[----:B------:R-:W-:Y:S02]  /*7cf0*/  SHF.R.U32.HI R5, RZ, 0x8, R25 ;  /* 0x00000008ff057819 */ /* 0x000fe40000011619 */
[----:B------:R-:W-:Y:S02]  /*7d00*/  PRMT R33, R7, 0x5410, R8 ;  /* 0x0000541007217816 */ /* 0x000fe40000000008 */
[----:B------:R-:W-:Y:S02]  /*7d10*/  SHF.R.U32.HI R7, RZ, 0x8, R20 ;  /* 0x00000008ff077819 */ /* 0x000fe40000011614 */
[----:B------:R-:W-:-:S02]  /*7d20*/  SHF.R.U32.HI R8, RZ, 0x8, R37 ;  /* 0x00000008ff087819 */ /* 0x000fc40000011625 */
[----:B------:R-:W-:Y:S02]  /*7d30*/  LOP3.LUT R4, R4, 0xffff, RZ, 0xc0, !PT ;  /* 0x0000ffff04047812 */ /* 0x000fe400078ec0ff */
[----:B------:R-:W-:Y:S02]  /*7d40*/  LOP3.LUT R5, R5, 0xffff, RZ, 0xc0, !PT ;  /* 0x0000ffff05057812 */ /* 0x000fe400078ec0ff */
[----:B------:R-:W-:Y:S02]  /*7d50*/  SHF.R.U32.HI R6, RZ, 0x8, R23 ;  /* 0x00000008ff067819 */ /* 0x000fe40000011617 */
[----:B------:R-:W-:Y:S02]  /*7d60*/  LOP3.LUT R7, R7, 0xffff, RZ, 0xc0, !PT ;  /* 0x0000ffff07077812 */ /* 0x000fe400078ec0ff */
[----:B------:R-:W-:Y:S02]  /*7d70*/  LOP3.LUT R8, R8, 0xffff, RZ, 0xc0, !PT ;  /* 0x0000ffff08087812 */ /* 0x000fe400078ec0ff */
[----:B------:R-:W-:-:S02]  /*7d80*/  PRMT R14, R4, 0x3340, R5 ;  /* 0x00003340040e7816 */ /* 0x000fc40000000005 */
[----:B------:R-:W-:Y:S02]  /*7d90*/  SHF.R.U32.HI R4, RZ, 0x8, R39 ;  /* 0x00000008ff047819 */ /* 0x000fe40000011627 */
[----:B------:R-:W-:Y:S02]  /*7da0*/  LOP3.LUT R6, R6, 0xffff, RZ, 0xc0, !PT ;  /* 0x0000ffff06067812 */ /* 0x000fe400078ec0ff */
[----:B------:R-:W-:Y:S01]  /*7db0*/  PRMT R16, R7, 0x3340, R8 ;  /* 0x0000334007107816 */ /* 0x000fe20000000008 */
[----:B------:R-:W-:Y:S01]  /*7dc0*/  IMAD.MOV.U32 R8, RZ, RZ, 0x3dc6b27f ;  /* 0x3dc6b27fff087424 */ /* 0x000fe200078e00ff */
[----:B------:R-:W-:Y:S02]  /*7dd0*/  LOP3.LUT R9, R4, 0xffff, RZ, 0xc0, !PT ;  /* 0x0000ffff04097812 */ /* 0x000fe400078ec0ff */
[----:B------:R-:W-:Y:S01]  /*7de0*/  PRMT R19, R6, 0x3340, R1 ;  /* 0x0000334006137816 */ /* 0x000fe20000000001 */
[----:B------:R-:W-:Y:S01]  /*7df0*/  FFMA.FTZ R4, R79, R8, -0.16845393180847167969 ;  /* 0xbe2c7f304f047423 */ /* 0x000fe20000010008 */
[----:B------:R-:W-:-:S02]  /*7e00*/  SHF.R.U32.HI R6, RZ, 0x8, R27 ;  /* 0x00000008ff067819 */ /* 0x000fc4000001161b */
[----:B------:R-:W-:Y:S01]  /*7e10*/  PRMT R23, R9, 0x3340, R0 ;  /* 0x0000334009177816 */ /* 0x000fe20000000000 */
[C---:B------:R-:W-:Y:S01]  /*7e20*/  FFMA.FTZ R4, R79.reuse, R4, 0.1716887056827545166 ;  /* 0x3e2fcf2a4f047423 */ /* 0x040fe20000010004 */
[----:B------:R-:W-:Y:S02]  /*7e30*/  SHF.R.U32.HI R8, RZ, 0x8, R44 ;  /* 0x00000008ff087819 */ /* 0x000fe4000001162c */
[----:B------:R-:W-:Y:S01]  /*7e40*/  SHF.R.U32.HI R9, RZ, 0x8, R49 ;  /* 0x00000008ff097819 */ /* 0x000fe20000011631 */
[C---:B------:R-:W-:Y:S01]  /*7e50*/  FFMA.FTZ R4, R79.reuse, R4, -0.17900948226451873779 ;  /* 0xbe374e434f047423 */ /* 0x040fe20000010004 */
[----:B------:R-:W-:Y:S02]  /*7e60*/  LOP3.LUT R6, R6, 0xffff, RZ, 0xc0, !PT ;  /* 0x0000ffff06067812 */ /* 0x000fe400078ec0ff */
[----:B------:R-:W-:Y:S01]  /*7e70*/  LOP3.LUT R27, R8, 0xffff, RZ, 0xc0, !PT ;  /* 0x0000ffff081b7812 */ /* 0x000fe200078ec0ff */
[----:B------:R-:W-:Y:S01]  /*7e80*/  FFMA.FTZ R4, R79, R4, 0.20512372255325317383 ;  /* 0x3e520bf44f047423 */ /* 0x000fe20000010004 */
[----:B------:R-:W-:-:S02]  /*7e90*/  LOP3.LUT R8, R9, 0xffff, RZ, 0xc0, !PT ;  /* 0x0000ffff09087812 */ /* 0x000fc400078ec0ff */
[----:B------:R-:W-:Y:S01]  /*7ea0*/  PRMT R21, R6, 0x3340, R1 ;  /* 0x0000334006157816 */ /* 0x000fe20000000001 */
[C---:B------:R-:W-:Y:S01]  /*7eb0*/  FFMA.FTZ R4, R79.reuse, R4, -0.24046532809734344482 ;  /* 0xbe763c8b4f047423 */ /* 0x040fe20000010004 */
[----:B------:R-:W-:Y:S02]  /*7ec0*/  SHF.R.U32.HI R5, RZ, 0x8, R28 ;  /* 0x00000008ff057819 */ /* 0x000fe4000001161c */
[----:B------:R-:W-:Y:S01]  /*7ed0*/  SHF.R.U32.HI R6, RZ, 0x8, R41 ;  /* 0x00000008ff067819 */ /* 0x000fe20000011629 */
[----:B------:R-:W-:Y:S01]  /*7ee0*/  FFMA.FTZ R4, R79, R4, 0.28857114911079406738 ;  /* 0x3e93bf994f047423 */ /* 0x000fe20000010004 */
[----:B------:R-:W-:Y:S02]  /*7ef0*/  SHF.R.U32.HI R7, RZ, 0x8, R43 ;  /* 0x00000008ff077819 */ /* 0x000fe4000001162b */
[----:B------:R-:W-:Y:S01]  /*7f00*/  PRMT R28, R27, 0x3340, R8 ;  /* 0x000033401b1c7816 */ /* 0x000fe20000000008 */
[----:B------:R-:W-:Y:S01]  /*7f10*/  FFMA.FTZ R4, R79, R4, -0.36067417263984680176 ;  /* 0xbeb8aa494f047423 */ /* 0x000fe20000010004 */
[----:B------:R-:W-:-:S02]  /*7f20*/  SHF.R.U32.HI R8, RZ, 0x8, R55 ;  /* 0x00000008ff087819 */ /* 0x000fc40000011637 */
[----:B------:R-:W-:Y:S01]  /*7f30*/  LOP3.LUT R5, R5, 0xffff, RZ, 0xc0, !PT ;  /* 0x0000ffff05057812 */ /* 0x000fe200078ec0ff */
[----:B------:R-:W-:Y:S01]  /*7f40*/  FFMA.FTZ R4, R79, R4, 0.48089820146560668945 ;  /* 0x3ef6384a4f047423 */ /* 0x000fe20000010004 */
[----:B------:R-:W-:Y:S02]  /*7f50*/  LOP3.LUT R6, R6, 0xffff, RZ, 0xc0, !PT ;  /* 0x0000ffff06067812 */ /* 0x000fe400078ec0ff */
[----:B------:R-:W-:Y:S01]  /*7f60*/  LOP3.LUT R7, R7, 0xffff, RZ, 0xc0, !PT ;  /* 0x0000ffff07077812 */ /* 0x000fe200078ec0ff */
[----:B------:R-:W-:Y:S01]  /*7f70*/  FFMA.FTZ R4, R79, R4, -0.72134751081466674805 ;  /* 0xbf38aa3b4f047423 */ /* 0x000fe20000010004 */
[----:B------:R-:W-:Y:S02]  /*7f80*/  LOP3.LUT R27, R8, 0xffff, RZ, 0xc0, !PT ;  /* 0x0000ffff081b7812 */ /* 0x000fe400078ec0ff */
[----:B------:R-:W-:Y:S01]  /*7f90*/  PRMT R20, R5, 0x3340, R6 ;  /* 0x0000334005147816 */ /* 0x000fe20000000006 */
[----:B------:R-:W-:Y:S01]  /*7fa0*/  FMUL R4, R79, R4 ;  /* 0x000000044f047220 */ /* 0x000fe20000400000 */
[----:B------:R-:W-:-:S02]  /*7fb0*/  PRMT R25, R7, 0x3340, R0 ;  /* 0x0000334007197816 */ /* 0x000fc40000000000 */
[----:B------:R-:W-:Y:S01]  /*7fc0*/  PRMT R39, R27, 0x3340, R0 ;  /* 0x000033401b277816 */ /* 0x000fe20000000000 */
[C---:B------:R-:W-:Y:S01]  /*7fd0*/  FMUL R4, R79.reuse, R4 ;  /* 0x000000044f047220 */ /* 0x040fe20000400000 */
[----:B------:R-:W-:Y:S02]  /*7fe0*/  LOP3.LUT R26, R26, 0xffff, RZ, 0xc0, !PT ;  /* 0x0000ffff1a1a7812 */ /* 0x000fe400078ec0ff */
[----:B------:R-:W-:Y:S01]  /*7ff0*/  PRMT R19, R12, 0x5410, R19 ;  /* 0x000054100c137816 */ /* 0x000fe20000000013 */
[----:B------:R-:W-:Y:S01]  /*8000*/  FFMA.FTZ R4, R79, 1.4426950216293334961, R4 ;  /* 0x3fb8aa3b4f047823 */ /* 0x000fe20000010004 */
[----:B------:R-:W-:Y:S02]  /*8010*/  PRMT R21, R14, 0x5410, R21 ;  /* 0x000054100e157816 */ /* 0x000fe40000000015 */
[----:B------:R-:W-:Y:S01]  /*8020*/  PRMT R23, R16, 0x5410, R23 ;  /* 0x0000541010177816 */ /* 0x000fe20000000017 */
[----:B------:R-:W-:Y:S01]  /*8030*/  FADD R4, R77, R4 ;  /* 0x000000044d047221 */ /* 0x000fe20000000000 */
[----:B------:R-:W-:-:S02]  /*8040*/  LOP3.LUT R10, R10, 0xffff, RZ, 0xc0, !PT ;  /* 0x0000ffff0a0a7812 */ /* 0x000fc400078ec0ff */
[----:B------:R-:W-:Y:S02]  /*8050*/  PRMT R27, R20, 0x5410, R25 ;  /* 0x00005410141b7816 */ /* 0x000fe40000000019 */
[----:B------:R-:W-:Y:S02]  /*8060*/  LOP3.LUT R18, R18, 0xffff, RZ, 0xc0, !PT ;  /* 0x0000ffff12127812 */ /* 0x000fe400078ec0ff */
[----:B------:R-:W-:Y:S02]  /*8070*/  LOP3.LUT R34, R34, 0xffff, RZ, 0xc0, !PT ;  /* 0x0000ffff22227812 */ /* 0x000fe400078ec0ff */
[----:B------:R-:W-:Y:S02]  /*8080*/  PRMT R14, R15, 0x4210, R26 ;  /* 0x000042100f0e7816 */ /* 0x000fe4000000001a */
[--C-:B------:R-:W-:Y:S02]  /*8090*/  PRMT R12, R11, 0x4210, R10.reuse ;  /* 0x000042100b0c7816 */ /* 0x100fe4000000000a */
[----:B------:R-:W-:-:S02]  /*80a0*/  PRMT R24, R19, 0x5210, R10 ;  /* 0x0000521013187816 */ /* 0x000fc4000000000a */
[--C-:B------:R-:W-:Y:S02]  /*80b0*/  PRMT R13, R13, 0x4210, R18.reuse ;  /* 0x000042100d0d7816 */ /* 0x100fe40000000012 */
[----:B------:R-:W-:Y:S02]  /*80c0*/  PRMT R25, R21, 0x5210, R18 ;  /* 0x0000521015197816 */ /* 0x000fe40000000012 */
[----:B------:R-:W-:Y:S01]  /*80d0*/  PRMT R26, R23, 0x5210, R26 ;  /* 0x00005210171a7816 */ /* 0x000fe2000000001a */
[----:B------:R-:W0:Y:S01]  /*80e0*/  LDC.64 R18, c[0x0][0x398] ;  /* 0x0000e600ff127b82 */ /* 0x000e220000000a00 */
[--C-:B------:R-:W-:Y:S02]  /*80f0*/  PRMT R15, R17, 0x4210, R34.reuse ;  /* 0x00004210110f7816 */ /* 0x100fe40000000022 */
[----:B------:R-:W-:Y:S02]  /*8100*/  PRMT R27, R27, 0x5210, R34 ;  /* 0x000052101b1b7816 */ /* 0x000fe40000000022 */
[----:B------:R-:W-:Y:S01]  /*8110*/  SHF.R.U32.HI R5, RZ, 0x8, R36 ;  /* 0x00000008ff057819 */ /* 0x000fe20000011624 */
[----:B-1----:R-:W-:Y:S01]  /*8120*/  STS.128 [R75], R12 ;  /* 0x0000000c4b007388 */ /* 0x002fe20000000c00 */
[----:B------:R-:W-:-:S02]  /*8130*/  SHF.R.U32.HI R6, RZ, 0x8, R45 ;  /* 0x00000008ff067819 */ /* 0x000fc4000001162d */
[----:B------:R-:W-:Y:S01]  /*8140*/  SHF.R.U32.HI R7, RZ, 0x8, R47 ;  /* 0x00000008ff077819 */ /* 0x000fe2000001162f */
[----:B------:R1:W-:Y:S01]  /*8150*/  STS.128 [R75+0x400], R24 ;  /* 0x000400184b007388 */ /* 0x0003e20000000c00 */
[----:B------:R-:W-:Y:S02]  /*8160*/  LOP3.LUT R5, R5, 0xffff, RZ, 0xc0, !PT ;  /* 0x0000ffff05057812 */ /* 0x000fe400078ec0ff */
[----:B------:R-:W-:Y:S02]  /*8170*/  LOP3.LUT R6, R6, 0xffff, RZ, 0xc0, !PT ;  /* 0x0000ffff06067812 */ /* 0x000fe400078ec0ff */
[----:B------:R-:W-:Y:S02]  /*8180*/  LOP3.LUT R7, R7, 0xffff, RZ, 0xc0, !PT ;  /* 0x0000ffff07077812 */ /* 0x000fe400078ec0ff */
[----:B------:R-:W-:Y:S02]  /*8190*/  ISETP.GE.U32.AND P2, PT, R76, 0x7f800000, PT ;  /* 0x7f8000004c00780c */ /* 0x000fe40003f46070 */
[----:B------:R-:W-:-:S02]  /*81a0*/  PRMT R9, R5, 0x3340, R6 ;  /* 0x0000334005097816 */ /* 0x000fc40000000006 */
[----:B------:R-:W-:Y:S02]  /*81b0*/  PRMT R22, R7, 0x3340, R0 ;  /* 0x0000334007167816 */ /* 0x000fe40000000000 */
[----:B------:R-:W-:Y:S02]  /*81c0*/  SHF.R.U32.HI R5, RZ, 0x8, R51 ;  /* 0x00000008ff057819 */ /* 0x000fe40000011633 */
[----:B------:R-:W-:Y:S02]  /*81d0*/  SHF.R.U32.HI R7, RZ, 0x8, R53 ;  /* 0x00000008ff077819 */ /* 0x000fe40000011635 */
[----:B------:R-:W-:Y:S02]  /*81e0*/  SHF.R.U32.HI R6, RZ, 0x8, R52 ;  /* 0x00000008ff067819 */ /* 0x000fe40000011634 */
[----:B------:R-:W-:Y:S01]  /*81f0*/  LOP3.LUT R5, R5, 0xffff, RZ, 0xc0, !PT ;  /* 0x0000ffff05057812 */ /* 0x000fe200078ec0ff */
[----:B------:R-:W-:Y:S01]  /*8200*/  @P2 IMAD.MOV.U32 R11, RZ, RZ, 0x7f800000 ;  /* 0x7f800000ff0b2424 */ /* 0x000fe200078e00ff */
[----:B------:R-:W-:-:S02]  /*8210*/  LOP3.LUT R7, R7, 0xffff, RZ, 0xc0, !PT ;  /* 0x0000ffff07077812 */ /* 0x000fc400078ec0ff */
[----:B------:R-:W-:Y:S01]  /*8220*/  LOP3.LUT R6, R6, 0xffff, RZ, 0xc0, !PT ;  /* 0x0000ffff06067812 */ /* 0x000fe200078ec0ff */
[----:B------:R-:W-:Y:S01]  /*8230*/  @P2 FFMA.FTZ R4, R76, R11, +INF ;  /* 0x7f8000004c042423 */ /* 0x000fe2000001000b */
[----:B------:R-:W-:Y:S02]  /*8240*/  PRMT R37, R5, 0x3340, R0 ;  /* 0x0000334005257816 */ /* 0x000fe40000000000 */
[----:B------:R-:W-:Y:S02]  /*8250*/  PRMT R30, R6, 0x3340, R7 ;  /* 0x00003340061e7816 */ /* 0x000fe40000000007 */
[----:B------:R-:W-:Y:S02]  /*8260*/  SHF.R.U32.HI R6, RZ, 0x8, R57 ;  /* 0x00000008ff067819 */ /* 0x000fe40000011639 */
[----:B------:R-:W-:Y:S02]  /*8270*/  SHF.R.U32.HI R5, RZ, 0x8, R60 ;  /* 0x00000008ff057819 */ /* 0x000fe4000001163c */
[----:B------:R-:W-:-:S02]  /*8280*/  SHF.R.U32.HI R7, RZ, 0x8, R59 ;  /* 0x00000008ff077819 */ /* 0x000fc4000001163b */
[----:B------:R-:W-:Y:S02]  /*8290*/  LOP3.LUT R6, R6, 0xffff, RZ, 0xc0, !PT ;  /* 0x0000ffff06067812 */ /* 0x000fe400078ec0ff */
[----:B------:R-:W-:Y:S02]  /*82a0*/  LOP3.LUT R5, R5, 0xffff, RZ, 0xc0, !PT ;  /* 0x0000ffff05057812 */ /* 0x000fe400078ec0ff */
[----:B------:R-:W-:Y:S02]  /*82b0*/  LOP3.LUT R7, R7, 0xffff, RZ, 0xc0, !PT ;  /* 0x0000ffff07077812 */ /* 0x000fe400078ec0ff */
[----:B------:R-:W-:Y:S01]  /*82c0*/  LEA R8, R72, UR10, 0x4 ;  /* 0x0000000a48087c11 */ /* 0x000fe2000f8e20ff */
[----:B------:R-:W-:Y:S01]  /*82d0*/  BAR.SYNC.DEFER_BLOCKING 0x0 ;  /* 0x0000000000007b1d */ /* 0x000fe20000010000 */
[----:B------:R-:W-:Y:S02]  /*82e0*/  PRMT R6, R5, 0x3340, R6 ;  /* 0x0000334005067816 */ /* 0x000fe40000000006 */
[----:B------:R-:W-:-:S02]  /*82f0*/  PRMT R11, R7, 0x3340, R0 ;  /* 0x00003340070b7816 */ /* 0x000fc40000000000 */
[----:B------:R-:W-:Y:S02]  /*8300*/  PRMT R7, R9, 0x5410, R22 ;  /* 0x0000541009077816 */ /* 0x000fe40000000016 */
[----:B------:R-:W-:Y:S01]  /*8310*/  FSEL R5, R4, -INF , P1 ;  /* 0xff80000004057808 */ /* 0x000fe20000800000 */
[----:B------:R-:W2:Y:S01]  /*8320*/  LDC R9, c[0x0][0x3e8] ;  /* 0x0000fa00ff097b82 */ /* 0x000ea20000000800 */
[----:B------:R-:W-:Y:S02]  /*8330*/  LOP3.LUT R42, R42, 0xffff, RZ, 0xc0, !PT ;  /* 0x0000ffff2a2a7812 */ /* 0x000fe400078ec0ff */
[----:B------:R-:W-:Y:S01]  /*8340*/  PRMT R37, R28, 0x5410, R37 ;  /* 0x000054101c257816 */ /* 0x000fe20000000025 */
[----:B------:R-:W-:Y:S01]  /*8350*/  FFMA R104, R5, 0.69314718246459960938, R104 ;  /* 0x3f31721805687823 */ /* 0x000fe20000000068 */
[----:B------:R-:W-:Y:S01]  /*8360*/  PRMT R17, R6, 0x5410, R11 ;  /* 0x0000541006117816 */ /* 0x000fe2000000000b */
[----:B------:R-:W-:Y:S01]  /*8370*/  IMAD R11, R71, UR5, RZ ;  /* 0x00000005470b7c24 */ /* 0x000fe2000f8e02ff */
[----:B------:R-:W-:Y:S01]  /*8380*/  PRMT R28, R7, 0x5210, R42 ;  /* 0x00005210071c7816 */ /* 0x000fe2000000002a */
[----:B------:R-:W-:Y:S01]  /*8390*/  USHF.R.S32.HI UR5, URZ, 0x1f, UR4 ;  /* 0x0000001fff057899 */ /* 0x000fe20008011404 */
[----:B------:R-:W-:-:S02]  /*83a0*/  SHF.R.U32.HI R20, RZ, 0x6, R0 ;  /* 0x00000006ff147819 */ /* 0x000fc40000011600 */
[----:B------:R-:W-:Y:S02]  /*83b0*/  F2FP.SATFINITE.E4M3.F32.PACK_AB_MERGE_C R66, R67, R66, RZ ;  /* 0x000000424342723e */ /* 0x000fe400048070ff */
[----:B------:R-:W-:Y:S02]  /*83c0*/  SGXT.U32 R20, R20, 0x1 ;  /* 0x000000011414781a */ /* 0x000fe40000000000 */
[----:B------:R-:W-:Y:S01]  /*83d0*/  LOP3.LUT R50, R50, 0xffff, RZ, 0xc0, !PT ;  /* 0x0000ffff32327812 */ /* 0x000fe200078ec0ff */
[----:B------:R-:W3:Y:S01]  /*83e0*/  LDS.128 R12, [R8] ;  /* 0x00000000080c7984 */ /* 0x000ee20000000c00 */
[----:B0-----:R-:W-:Y:S01]  /*83f0*/  IADD3 R10, P1, P2, R11, UR4, R18 ;  /* 0x000000040b0a7c10 */ /* 0x001fe2000fa3e012 */
[----:B------:R-:W0:Y:S01]  /*8400*/  LDCU UR4, c[0x0][0x3ec] ;  /* 0x00007d80ff0477ac */ /* 0x000e220008000800 */
[----:B------:R-:W-:Y:S01]  /*8410*/  PRMT R39, R30, 0x5410, R39 ;  /* 0x000054101e277816 */ /* 0x000fe20000000027 */
[----:B------:R-:W4:Y:S01]  /*8420*/  LDS.128 R4, [R8+0x800] ;  /* 0x0008000008047984 */ /* 0x000f220000000c00 */
[----:B------:R-:W-:-:S02]  /*8430*/  LOP3.LUT R58, R58, 0xffff, RZ, 0xc0, !PT ;  /* 0x0000ffff3a3a7812 */ /* 0x000fc400078ec0ff */
[----:B------:R-:W-:Y:S01]  /*8440*/  LOP3.LUT R66, R66, 0xffff, RZ, 0xc0, !PT ;  /* 0x0000ffff42427812 */ /* 0x000fe200078ec0ff */
[-C--:B--2---:R-:W-:Y:S01]  /*8450*/  IMAD R18, R20, R9.reuse, RZ ;  /* 0x0000000914127224 */ /* 0x084fe200078e02ff */
[----:B------:R-:W-:Y:S01]  /*8460*/  SHF.R.S32.HI R16, RZ, 0x1f, R11 ;  /* 0x0000001fff107819 */ /* 0x000fe2000001140b */
[-C--:B------:R-:W-:Y:S01]  /*8470*/  IMAD R3, R3, R9.reuse, RZ ;  /* 0x0000000903037224 */ /* 0x080fe200078e02ff */
[----:B-1----:R-:W-:Y:S01]  /*8480*/  PRMT R24, R29, 0x4210, R42 ;  /* 0x000042101d187816 */ /* 0x002fe2000000002a */
[----:B------:R-:W-:Y:S01]  /*8490*/  IMAD R22, R9, 0x2, R18 ;  /* 0x0000000209167824 */ /* 0x000fe200078e0212 */
[--C-:B------:R-:W-:Y:S01]  /*84a0*/  PRMT R25, R31, 0x4210, R50.reuse ;  /* 0x000042101f197816 */ /* 0x100fe20000000032 */
[----:B------:R-:W-:Y:S01]  /*84b0*/  IMAD R69, R69, R9, RZ ;  /* 0x0000000945457224 */ /* 0x000fe200078e02ff */
[----:B------:R-:W-:Y:S02]  /*84c0*/  PRMT R29, R37, 0x5210, R50 ;  /* 0x00005210251d7816 */ /* 0x000fe40000000032 */
[----:B------:R-:W-:-:S02]  /*84d0*/  PRMT R26, R33, 0x4210, R58 ;  /* 0x00004210211a7816 */ /* 0x000fc4000000003a */
[----:B------:R-:W-:Y:S01]  /*84e0*/  PRMT R30, R39, 0x5210, R58 ;  /* 0x00005210271e7816 */ /* 0x000fe2000000003a */
[----:B0-----:R-:W-:Y:S01]  /*84f0*/  UIMAD UR4, UR7, UR4, URZ ;  /* 0x00000004070472a4 */ /* 0x001fe2000f8e02ff */
[--C-:B------:R-:W-:Y:S01]  /*8500*/  PRMT R27, R35, 0x4210, R66.reuse ;  /* 0x00004210231b7816 */ /* 0x100fe20000000042 */
[----:B------:R-:W-:Y:S01]  /*8510*/  BAR.SYNC.DEFER_BLOCKING 0x0 ;  /* 0x0000000000007b1d */ /* 0x000fe20000010000 */
[----:B------:R-:W-:Y:S01]  /*8520*/  PRMT R31, R17, 0x5210, R66 ;  /* 0x00005210111f7816 */ /* 0x000fe20000000042 */
[----:B------:R-:W-:Y:S01]  /*8530*/  USHF.L.U32 UR6, UR4, 0x2, URZ ;  /* 0x0000000204067899 */ /* 0x000fe200080006ff */
[----:B------:R-:W-:Y:S01]  /*8540*/  IADD3.X R37, PT, PT, R16, UR5, R19, P1, P2 ;  /* 0x0000000510257c10 */ /* 0x000fe20008fe4413 */
[----:B------:R-:W-:Y:S01]  /*8550*/  UIMAD.WIDE UR4, UR4, 0x4, URZ ;  /* 0x00000004040478a5 */ /* 0x000fe2000f8e02ff */
[----:B------:R-:W-:Y:S02]  /*8560*/  IADD3 R16, P1, PT, R18, R10, RZ ;  /* 0x0000000a12107210 */ /* 0x000fe40007f3e0ff */
[----:B------:R-:W-:-:S02]  /*8570*/  LEA.HI R40, R0, 0xe, RZ, 0x1a ;  /* 0x0000000e00287811 */ /* 0x000fc400078fd0ff */
[----:B------:R-:W-:Y:S02]  /*8580*/  LEA.HI.X.SX32 R17, R18, R37, 0x1, P1 ;  /* 0x0000002512117211 */ /* 0x000fe400008f0eff */
[C---:B---3--:R-:W-:Y:S02]  /*8590*/  PRMT R19, R12.reuse, 0x7773, RZ ;  /* 0x000077730c137816 */ /* 0x048fe400000000ff */
[C---:B------:R-:W-:Y:S02]  /*85a0*/  PRMT R61, R12.reuse, 0x7772, RZ ;  /* 0x000077720c3d7816 */ /* 0x040fe400000000ff */
[C---:B------:R-:W-:Y:S01]  /*85b0*/  PRMT R63, R12.reuse, 0x7771, RZ ;  /* 0x000077710c3f7816 */ /* 0x040fe200000000ff */
[----:B------:R0:W-:Y:S01]  /*85c0*/  STS.128 [R75], R24 ;  /* 0x000000184b007388 */ /* 0x0001e20000000c00 */
[----:B------:R-:W-:Y:S02]  /*85d0*/  PRMT R65, R12, 0x7770, RZ ;  /* 0x000077700c417816 */ /* 0x000fe400000000ff */
[C---:B------:R-:W-:Y:S01]  /*85e0*/  PRMT R45, R14.reuse, 0x7773, RZ ;  /* 0x000077730e2d7816 */ /* 0x040fe200000000ff */
[----:B------:R1:W-:Y:S01]  /*85f0*/  STS.128 [R75+0x400], R28 ;  /* 0x0004001c4b007388 */ /* 0x0003e20000000c00 */
[----:B------:R-:W-:-:S02]  /*8600*/  PRMT R47, R14, 0x7772, RZ ;  /* 0x000077720e2f7816 */ /* 0x000fc400000000ff */
[C---:B------:R-:W-:Y:S01]  /*8610*/  PRMT R49, R14.reuse, 0x7771, RZ ;  /* 0x000077710e317816 */ /* 0x040fe200000000ff */
[----:B------:R-:W-:Y:S01]  /*8620*/  BAR.SYNC.DEFER_BLOCKING 0x0 ;  /* 0x0000000000007b1d */ /* 0x000fe20000010000 */
[----:B------:R-:W-:Y:S01]  /*8630*/  PRMT R51, R14, 0x7770, RZ ;  /* 0x000077700e337816 */ /* 0x000fe200000000ff */
[----:B------:R-:W-:Y:S01]  /*8640*/  IMAD R14, R9, 0x2, R22 ;  /* 0x00000002090e7824 */ /* 0x000fe200078e0216 */
[----:B------:R-:W-:Y:S02]  /*8650*/  IADD3 R12, P1, PT, R22, R10, RZ ;  /* 0x0000000a160c7210 */ /* 0x000fe40007f3e0ff */
[----:B------:R-:W-:Y:S01]  /*8660*/  PRMT R53, R13, 0x7773, RZ ;  /* 0x000077730d357816 */ /* 0x000fe200000000ff */
[----:B------:R-:W-:Y:S01]  /*8670*/  IMAD R18, R9, 0x2, R14 ;  /* 0x0000000209127824 */ /* 0x000fe200078e020e */
[C---:B------:R-:W-:Y:S02]  /*8680*/  PRMT R55, R13.reuse, 0x7772, RZ ;  /* 0x000077720d377816 */ /* 0x040fe400000000ff */
[----:B------:R-:W-:-:S02]  /*8690*/  PRMT R57, R13, 0x7771, RZ ;  /* 0x000077710d397816 */ /* 0x000fc400000000ff */
[----:B------:R-:W-:Y:S02]  /*86a0*/  PRMT R59, R13, 0x7770, RZ ;  /* 0x000077700d3b7816 */ /* 0x000fe400000000ff */
[C---:B----4-:R-:W-:Y:S02]  /*86b0*/  PRMT R11, R4.reuse, 0x7773, RZ ;  /* 0x00007773040b7816 */ /* 0x050fe400000000ff */
[C---:B------:R-:W-:Y:S02]  /*86c0*/  PRMT R20, R4.reuse, 0x7772, RZ ;  /* 0x0000777204147816 */ /* 0x040fe400000000ff */
[C---:B------:R-:W-:Y:S02]  /*86d0*/  PRMT R21, R4.reuse, 0x7771, RZ ;  /* 0x0000777104157816 */ /* 0x040fe400000000ff */
[----:B0-----:R-:W-:Y:S02]  /*86e0*/  PRMT R27, R4, 0x7770, RZ ;  /* 0x00007770041b7816 */ /* 0x001fe400000000ff */
[----:B------:R-:W-:Y:S01]  /*86f0*/  LEA.HI.X.SX32 R13, R22, R37, 0x1, P1 ;  /* 0x00000025160d7211 */ /* 0x000fe200008f0eff */
[----:B------:R-:W-:Y:S01]  /*8700*/  IMAD R22, R9, 0x2, R18 ;  /* 0x0000000209167824 */ /* 0x000fe200078e0212 */
[----:B------:R-:W-:Y:S01]  /*8710*/  IADD3 R4, P1, PT, R14, R10, RZ ;  /* 0x0000000a0e047210 */ /* 0x000fe20007f3e0ff */
[----:B------:R-:W-:Y:S01]  /*8720*/  STG.E.U8 desc[UR28][R16.64], R65 ;  /* 0x0000004110007986 */ /* 0x000fe2000c10111c */
[----:B------:R-:W-:-:S02]  /*8730*/  PRMT R25, R5, 0x7773, RZ ;  /* 0x0000777305197816 */ /* 0x000fc400000000ff */
[C---:B------:R-:W-:Y:S01]  /*8740*/  PRMT R24, R5.reuse, 0x7772, RZ ;  /* 0x0000777205187816 */ /* 0x040fe200000000ff */
[----:B------:R0:W-:Y:S01]  /*8750*/  STG.E.U8 desc[UR28][R12.64], R63 ;  /* 0x0000003f0c007986 */ /* 0x0001e2000c10111c */
[C---:B------:R-:W-:Y:S02]  /*8760*/  PRMT R26, R5.reuse, 0x7771, RZ ;  /* 0x00007771051a7816 */ /* 0x040fe400000000ff */
[----:B-1----:R-:W-:Y:S02]  /*8770*/  PRMT R31, R5, 0x7770, RZ ;  /* 0x00007770051f7816 */ /* 0x002fe400000000ff */
[C---:B------:R-:W-:Y:S02]  /*8780*/  PRMT R28, R6.reuse, 0x7773, RZ ;  /* 0x00007773061c7816 */ /* 0x040fe400000000ff */
[C---:B------:R-:W-:Y:S02]  /*8790*/  PRMT R29, R6.reuse, 0x7772, RZ ;  /* 0x00007772061d7816 */ /* 0x040fe400000000ff */
[----:B------:R-:W-:-:S02]  /*87a0*/  PRMT R30, R6, 0x7771, RZ ;  /* 0x00007771061e7816 */ /* 0x000fc400000000ff */
[----:B------:R-:W-:Y:S01]  /*87b0*/  PRMT R35, R6, 0x7770, RZ ;  /* 0x0000777006237816 */ /* 0x000fe200000000ff */
[----:B0-----:R-:W-:Y:S01]  /*87c0*/  IMAD R13, R40, R9, RZ ;  /* 0x00000009280d7224 */ /* 0x001fe200078e02ff */
[----:B------:R-:W-:Y:S02]  /*87d0*/  LEA.HI.X.SX32 R5, R14, R37, 0x1, P1 ;  /* 0x000000250e057211 */ /* 0x000fe400008f0eff */
[----:B------:R-:W-:Y:S02]  /*87e0*/  IADD3 R6, P1, PT, R18, R10, RZ ;  /* 0x0000000a12067210 */ /* 0x000fe40007f3e0ff */
[C---:B------:R-:W-:Y:S01]  /*87f0*/  PRMT R33, R7.reuse, 0x7773, RZ ;  /* 0x0000777307217816 */ /* 0x040fe200000000ff */
[----:B------:R0:W-:Y:S01]  /*8800*/  STG.E.U8 desc[UR28][R4.64], R61 ;  /* 0x0000003d04007986 */ /* 0x0001e2000c10111c */
[C---:B------:R-:W-:Y:S02]  /*8810*/  PRMT R32, R7.reuse, 0x7772, RZ ;  /* 0x0000777207207816 */ /* 0x040fe400000000ff */
[----:B------:R-:W-:-:S02]  /*8820*/  PRMT R34, R7, 0x7771, RZ ;  /* 0x0000777107227816 */ /* 0x000fc400000000ff */
[----:B------:R-:W-:Y:S02]  /*8830*/  PRMT R36, R7, 0x7770, RZ ;  /* 0x0000777007247816 */ /* 0x000fe400000000ff */
[----:B------:R-:W-:Y:S01]  /*8840*/  LEA.HI.X.SX32 R7, R18, R37, 0x1, P1 ;  /* 0x0000002512077211 */ /* 0x000fe200008f0eff */
[----:B------:R-:W-:Y:S01]  /*8850*/  IMAD R18, R9, 0x2, R22 ;  /* 0x0000000209127824 */ /* 0x000fe200078e0216 */
[----:B------:R-:W-:Y:S02]  /*8860*/  IADD3 R14, P1, PT, R22, R10, RZ ;  /* 0x0000000a160e7210 */ /* 0x000fe40007f3e0ff */
[----:B------:R-:W-:Y:S01]  /*8870*/  PRMT R39, R15, 0x7773, RZ ;  /* 0x000077730f277816 */ /* 0x000fe200000000ff */
[----:B------:R-:W-:Y:S01]  /*8880*/  IMAD R38, R9, 0x2, R18 ;  /* 0x0000000209267824 */ /* 0x000fe200078e0212 */
[C---:B------:R-:W-:Y:S01]  /*8890*/  PRMT R23, R15.reuse, 0x7772, RZ ;  /* 0x000077720f177816 */ /* 0x040fe200000000ff */
[----:B------:R1:W-:Y:S01]  /*88a0*/  STG.E.U8 desc[UR28][R6.64], R19 ;  /* 0x0000001306007986 */ /* 0x0003e2000c10111c */
[----:B------:R-:W-:-:S02]  /*88b0*/  PRMT R41, R15, 0x7771, RZ ;  /* 0x000077710f297816 */ /* 0x000fc400000000ff */
[----:B------:R-:W-:Y:S02]  /*88c0*/  PRMT R43, R15, 0x7770, RZ ;  /* 0x000077700f2b7816 */ /* 0x000fe400000000ff */
[-C--:B------:R-:W-:Y:S01]  /*88d0*/  LEA.HI.X.SX32 R15, R22, R37.reuse, 0x1, P1 ;  /* 0x00000025160f7211 */ /* 0x080fe200008f0eff */
[----:B------:R-:W-:Y:S01]  /*88e0*/  IMAD R22, R9, 0x4, R38 ;  /* 0x0000000409167824 */ /* 0x000fe200078e0226 */
[CC--:B------:R-:W-:Y:S02]  /*88f0*/  IADD3 R16, P1, PT, R18.reuse, R10.reuse, RZ ;  /* 0x0000000a12107210 */ /* 0x0c0fe40007f3e0ff */
[-C--:B------:R-:W-:Y:S01]  /*8900*/  IADD3 R12, P2, PT, R13, R10.reuse, RZ ;  /* 0x0000000a0d0c7210 */ /* 0x080fe20007f5e0ff */
[C---:B------:R-:W-:Y:S01]  /*8910*/  IMAD R40, R9.reuse, 0x2, R22 ;  /* 0x0000000209287824 */ /* 0x040fe200078e0216 */
[-C--:B------:R-:W-:Y:S01]  /*8920*/  LEA.HI.X.SX32 R17, R18, R37.reuse, 0x1, P1 ;  /* 0x0000002512117211 */ /* 0x080fe200008f0eff */
[----:B------:R2:W-:Y:S01]  /*8930*/  STG.E.U8 desc[UR28][R14.64], R59 ;  /* 0x0000003b0e007986 */ /* 0x0005e2000c10111c */
[CC--:B0-----:R-:W-:Y:S01]  /*8940*/  IADD3 R4, P1, PT, R38.reuse, R10.reuse, RZ ;  /* 0x0000000a26047210 */ /* 0x0c1fe20007f3e0ff */
[----:B------:R-:W-:Y:S01]  /*8950*/  IMAD R42, R9, 0x2, R40 ;  /* 0x00000002092a7824 */ /* 0x000fe200078e0228 */
[-C--:B------:R-:W-:Y:S01]  /*8960*/  LEA.HI.X.SX32 R13, R13, R37.reuse, 0x1, P2 ;  /* 0x000000250d0d7211 */ /* 0x080fe200010f0eff */
[----:B------:R0:W-:Y:S01]  /*8970*/  STG.E.U8 desc[UR28][R16.64], R57 ;  /* 0x0000003910007986 */ /* 0x0001e2000c10111c */
[----:B------:R-:W-:Y:S01]  /*8980*/  LEA.HI.X.SX32 R5, R38, R37, 0x1, P1 ;  /* 0x0000002526057211 */ /* 0x000fe200008f0eff */
[----:B------:R-:W-:Y:S01]  /*8990*/  IMAD R38, R9, 0x2, R42 ;  /* 0x0000000209267824 */ /* 0x000fe200078e022a */
[----:B-1----:R-:W-:-:S02]  /*89a0*/  IADD3 R6, P1, PT, R22, R10, RZ ;  /* 0x0000000a16067210 */ /* 0x002fc40007f3e0ff */
[-C--:B------:R-:W-:Y:S01]  /*89b0*/  IADD3 R18, P2, PT, R40, R10.reuse, RZ ;  /* 0x0000000a28127210 */ /* 0x080fe20007f5e0ff */
[C---:B------:R-:W-:Y:S01]  /*89c0*/  IMAD R44, R9.reuse, 0x2, R38 ;  /* 0x00000002092c7824 */ /* 0x040fe200078e0226 */
[-C--:B------:R-:W-:Y:S01]  /*89d0*/  LEA.HI.X.SX32 R7, R22, R37.reuse, 0x1, P1 ;  /* 0x0000002516077211 */ /* 0x080fe200008f0eff */
[----:B------:R1:W-:Y:S01]  /*89e0*/  STG.E.U8 desc[UR28][R4.64], R55 ;  /* 0x0000003704007986 */ /* 0x0003e2000c10111c */
[-C--:B--2---:R-:W-:Y:S01]  /*89f0*/  IADD3 R14, P1, PT, R42, R10.reuse, RZ ;  /* 0x0000000a2a0e7210 */ /* 0x084fe20007f3e0ff */
[C---:B------:R-:W-:Y:S01]  /*8a00*/  IMAD R46, R9.reuse, 0x2, R44 ;  /* 0x00000002092e7824 */ /* 0x040fe200078e022c */
[-C--:B------:R-:W-:Y:S01]  /*8a10*/  LEA.HI.X.SX32 R19, R40, R37.reuse, 0x1, P2 ;  /* 0x0000002528137211 */ /* 0x080fe200010f0eff */
[----:B------:R2:W-:Y:S01]  /*8a20*/  STG.E.U8 desc[UR28][R12.64], R53 ;  /* 0x000000350c007986 */ /* 0x0005e2000c10111c */
[-C--:B------:R-:W-:Y:S01]  /*8a30*/  LEA.HI.X.SX32 R15, R42, R37.reuse, 0x1, P1 ;  /* 0x000000252a0f7211 */ /* 0x080fe200008f0eff */
[C---:B------:R-:W-:Y:S01]  /*8a40*/  IMAD R22, R9.reuse, 0x2, R46 ;  /* 0x0000000209167824 */ /* 0x040fe200078e022e */
[C---:B0-----:R-:W-:Y:S01]  /*8a50*/  LEA.HI R16, R0.reuse, 0x1e, RZ, 0x1a ;  /* 0x0000001e00107811 */ /* 0x041fe200078fd0ff */
[----:B------:R0:W-:Y:S01]  /*8a60*/  STG.E.U8 desc[UR28][R6.64], R51 ;  /* 0x0000003306007986 */ /* 0x0001e2000c10111c */
[----:B------:R-:W-:Y:S01]  /*8a70*/  LEA.HI R0, R0, 0x2e, RZ, 0x1a ;  /* 0x0000002e00007811 */ /* 0x000fe200078fd0ff */
[C---:B------:R-:W-:Y:S01]  /*8a80*/  IMAD R48, R9.reuse, 0x4, R22 ;  /* 0x0000000409307824 */ /* 0x040fe200078e0216 */
[CC--:B-1----:R-:W-:Y:S01]  /*8a90*/  IADD3 R4, P1, PT, R38.reuse, R10.reuse, RZ ;  /* 0x0000000a26047210 */ /* 0x0c2fe20007f3e0ff */
[----:B------:R-:W-:Y:S02]  /*8aa0*/  STG.E.U8 desc[UR28][R18.64], R49 ;  /* 0x0000003112007986 */ /* 0x000fe4000c10111c */
[C---:B------:R-:W-:Y:S01]  /*8ab0*/  IMAD R42, R9.reuse, 0x2, R48 ;  /* 0x00000002092a7824 */ /* 0x040fe200078e0230 */
[----:B------:R-:W-:Y:S01]  /*8ac0*/  LEA.HI.X.SX32 R5, R38, R37, 0x1, P1 ;  /* 0x0000002526057211 */ /* 0x000fe200008f0eff */
[----:B------:R1:W-:Y:S02]  /*8ad0*/  STG.E.U8 desc[UR28][R14.64], R47 ;  /* 0x0000002f0e007986 */ /* 0x0003e4000c10111c */
[C---:B------:R-:W-:Y:S01]  /*8ae0*/  IMAD R50, R9.reuse, 0x2, R42 ;  /* 0x0000000209327824 */ /* 0x040fe200078e022a */
[-C--:B--2---:R-:W-:Y:S01]  /*8af0*/  IADD3 R12, P1, PT, R44, R10.reuse, RZ ;  /* 0x0000000a2c0c7210 */ /* 0x084fe20007f3e0ff */
[----:B------:R-:W-:Y:S01]  /*8b00*/  IMAD R17, R16, R9, RZ ;  /* 0x0000000910117224 */ /* 0x000fe200078e02ff */
[----:B------:R2:W-:Y:S01]  /*8b10*/  STG.E.U8 desc[UR28][R4.64], R45 ;  /* 0x0000002d04007986 */ /* 0x0005e2000c10111c */
[C---:B------:R-:W-:Y:S01]  /*8b20*/  IMAD R52, R9.reuse, 0x2, R50 ;  /* 0x0000000209347824 */ /* 0x040fe200078e0232 */
[----:B------:R-:W-:Y:S01]  /*8b30*/  LEA.HI.X.SX32 R13, R44, R37, 0x1, P1 ;  /* 0x000000252c0d7211 */ /* 0x000fe200008f0eff */
[----:B------:R-:W-:Y:S01]  /*8b40*/  IMAD R0, R0, R9, RZ ;  /* 0x0000000900007224 */ /* 0x000fe200078e02ff */
[CC--:B0-----:R-:W-:Y:S01]  /*8b50*/  IADD3 R6, P1, PT, R46.reuse, R10.reuse, RZ ;  /* 0x0000000a2e067210 */ /* 0x0c1fe20007f3e0ff */
[----:B------:R-:W-:Y:S01]  /*8b60*/  IMAD R54, R9, 0x2, R52 ;  /* 0x0000000209367824 */ /* 0x000fe200078e0234 */
[-C--:B------:R-:W-:Y:S01]  /*8b70*/  IADD3 R16, P2, PT, R17, R10.reuse, RZ ;  /* 0x0000000a11107210 */ /* 0x080fe20007f5e0ff */
[----:B------:R0:W-:Y:S01]  /*8b80*/  STG.E.U8 desc[UR28][R12.64], R43 ;  /* 0x0000002b0c007986 */ /* 0x0001e2000c10111c */
[----:B------:R-:W-:Y:S01]  /*8b90*/  LEA.HI.X.SX32 R7, R46, R37, 0x1, P1 ;  /* 0x000000252e077211 */ /* 0x000fe200008f0eff */
[----:B------:R-:W-:Y:S01]  /*8ba0*/  IMAD R56, R9, 0x2, R54 ;  /* 0x0000000209387824 */ /* 0x000fe200078e0236 */
[----:B-1----:R-:W-:-:S02]  /*8bb0*/  IADD3 R14, P1, PT, R22, R10, RZ ;  /* 0x0000000a160e7210 */ /* 0x002fc40007f3e0ff */
[-C--:B------:R-:W-:Y:S01]  /*8bc0*/  LEA.HI.X.SX32 R17, R17, R37.reuse, 0x1, P2 ;  /* 0x0000002511117211 */ /* 0x080fe200010f0eff */
[C---:B------:R-:W-:Y:S01]  /*8bd0*/  IMAD R58, R9.reuse, 0x2, R56 ;  /* 0x00000002093a7824 */ /* 0x040fe200078e0238 */
[----:B------:R1:W-:Y:S01]  /*8be0*/  STG.E.U8 desc[UR28][R6.64], R41 ;  /* 0x0000002906007986 */ /* 0x0003e2000c10111c */
[----:B------:R-:W-:Y:S01]  /*8bf0*/  LEA.HI.X.SX32 R15, R22, R37, 0x1, P1 ;  /* 0x00000025160f7211 */ /* 0x000fe200008f0eff */
[----:B--2---:R-:W-:Y:S01]  /*8c00*/  IMAD R5, R70, R9, RZ ;  /* 0x0000000946057224 */ /* 0x004fe200078e02ff */
[-C--:B------:R-:W-:Y:S01]  /*8c10*/  IADD3 R22, P2, PT, R0, R10.reuse, RZ ;  /* 0x0000000a00167210 */ /* 0x080fe20007f5e0ff */
[----:B------:R-:W-:Y:S01]  /*8c20*/  IMAD R4, R9, 0x4, R58 ;  /* 0x0000000409047824 */ /* 0x000fe200078e023a */
[-C--:B0-----:R-:W-:Y:S01]  /*8c30*/  IADD3 R12, P6, PT, R3, R10.reuse, RZ ;  /* 0x0000000a030c7210 */ /* 0x081fe20007fde0ff */
[----:B------:R0:W-:Y:S01]  /*8c40*/  STG.E.U8 desc[UR28][R14.64], R23 ;  /* 0x000000170e007986 */ /* 0x0001e2000c10111c */
[-C--:B------:R-:W-:Y:S01]  /*8c50*/  IADD3 R18, P3, PT, R5, R10.reuse, RZ ;  /* 0x0000000a05127210 */ /* 0x080fe20007f7e0ff */
[----:B------:R-:W-:Y:S01]  /*8c60*/  IMAD R60, R9, 0x2, R4 ;  /* 0x00000002093c7824 */ /* 0x000fe200078e0204 */
[-C--:B------:R-:W-:Y:S01]  /*8c70*/  LEA.HI.X.SX32 R13, R3, R37.reuse, 0x1, P6 ;  /* 0x00000025030d7211 */ /* 0x080fe200030f0eff */
[----:B------:R2:W-:Y:S01]  /*8c80*/  STG.E.U8 desc[UR28][R16.64], R39 ;  /* 0x0000002710007986 */ /* 0x0005e2000c10111c */
[----:B------:R-:W-:Y:S01]  /*8c90*/  LEA.HI.X.SX32 R19, R5, R37, 0x1, P3 ;  /* 0x0000002505137211 */ /* 0x000fe200018f0eff */
[----:B------:R-:W-:Y:S01]  /*8ca0*/  IMAD R62, R9, 0x2, R60 ;  /* 0x00000002093e7824 */ /* 0x000fe200078e023c */
[----:B------:R-:W-:Y:S01]  /*8cb0*/  IADD3 R40, P3, PT, R42, R10, RZ ;  /* 0x0000000a2a287210 */ /* 0x000fe20007f7e0ff */
[----:B-1----:R-:W-:-:S02]  /*8cc0*/  IMAD R6, R68, R9, RZ ;  /* 0x0000000944067224 */ /* 0x002fc400078e02ff */
[C---:B------:R-:W-:Y:S01]  /*8cd0*/  IMAD R64, R9.reuse, 0x2, R62 ;  /* 0x0000000209407824 */ /* 0x040fe200078e023e */
[----:B------:R-:W-:Y:S01]  /*8ce0*/  LEA.HI.X.SX32 R41, R42, R37, 0x1, P3 ;  /* 0x000000252a297211 */ /* 0x000fe200018f0eff */
[----:B------:R-:W-:Y:S01]  /*8cf0*/  IMAD R7, R2, R9, RZ ;  /* 0x0000000902077224 */ /* 0x000fe200078e02ff */
[-C--:B0-----:R-:W-:Y:S01]  /*8d00*/  LEA.HI.X.SX32 R23, R0, R37.reuse, 0x1, P2 ;  /* 0x0000002500177211 */ /* 0x081fe200010f0eff */
[----:B------:R-:W-:Y:S01]  /*8d10*/  IMAD R66, R9, 0x2, R64 ;  /* 0x0000000209427824 */ /* 0x000fe200078e0240 */
[CC--:B------:R-:W-:Y:S02]  /*8d20*/  IADD3 R38, P2, PT, R48.reuse, R10.reuse, RZ ;  /* 0x0000000a30267210 */ /* 0x0c0fe40007f5e0ff */
[-C--:B------:R-:W-:Y:S01]  /*8d30*/  IADD3 R2, P1, PT, R7, R10.reuse, RZ ;  /* 0x0000000a07027210 */ /* 0x080fe20007f3e0ff */
[----:B------:R-:W-:Y:S01]  /*8d40*/  IMAD R68, R9, 0x2, R66 ;  /* 0x0000000209447824 */ /* 0x000fe200078e0242 */
[-C--:B--2---:R-:W-:Y:S02]  /*8d50*/  LEA.HI.X.SX32 R39, R48, R37.reuse, 0x1, P2 ;  /* 0x0000002530277211 */ /* 0x084fe400010f0eff */
[----:B------:R-:W-:Y:S01]  /*8d60*/  LEA.HI.X.SX32 R3, R7, R37, 0x1, P1 ;  /* 0x0000002507037211 */ /* 0x000fe200008f0eff */
[----:B------:R-:W-:Y:S01]  /*8d70*/  IMAD R70, R9, 0x2, R68 ;  /* 0x0000000209467824 */ /* 0x000fe200078e0244 */
[----:B------:R-:W-:-:S02]  /*8d80*/  IADD3 R42, P1, PT, R50, R10, RZ ;  /* 0x0000000a322a7210 */ /* 0x000fc40007f3e0ff */
[-C--:B------:R-:W-:Y:S01]  /*8d90*/  IADD3 R44, P2, PT, R52, R10.reuse, RZ ;  /* 0x0000000a342c7210 */ /* 0x080fe20007f5e0ff */
[C---:B------:R-:W-:Y:S01]  /*8da0*/  IMAD R0, R9.reuse, 0x4, R70 ;  /* 0x0000000409007824 */ /* 0x040fe200078e0246 */
[-C--:B------:R-:W-:Y:S02]  /*8db0*/  IADD3 R46, P3, PT, R54, R10.reuse, RZ ;  /* 0x0000000a362e7210 */ /* 0x080fe40007f7e0ff */
[-C--:B------:R-:W-:Y:S01]  /*8dc0*/  LEA.HI.X.SX32 R43, R50, R37.reuse, 0x1, P1 ;  /* 0x00000025322b7211 */ /* 0x080fe200008f0eff */
[C---:B------:R-:W-:Y:S01]  /*8dd0*/  IMAD R78, R9.reuse, 0x2, R0 ;  /* 0x00000002094e7824 */ /* 0x040fe200078e0200 */
[-C--:B------:R-:W-:Y:S02]  /*8de0*/  LEA.HI.X.SX32 R45, R52, R37.reuse, 0x1, P2 ;  /* 0x00000025342d7211 */ /* 0x080fe400010f0eff */
        /* <DEDUP_REMOVED lines=9> */
[----:B------:R-:W-:Y:S01]  /*8e80*/  IADD3 R58, P3, PT, R64, R10, RZ ;  /* 0x0000000a403a7210 */ /* 0x000fe20007f7e0ff */
[----:B------:R-:W-:Y:S01]  /*8e90*/  IMAD R88, R9, 0x2, R86 ;  /* 0x0000000209587824 */ /* 0x000fe200078e0256 */
[----:B------:R-:W-:-:S02]  /*8ea0*/  LEA.HI.X.SX32 R53, R56, R37, 0x1, P1 ;  /* 0x0000002538357211 */ /* 0x000fc400008f0eff */
[-C--:B------:R-:W-:Y:S01]  /*8eb0*/  IADD3 R54, P1, PT, R60, R10.reuse, RZ ;  /* 0x0000000a3c367210 */ /* 0x080fe20007f3e0ff */
[C---:B------:R-:W-:Y:S01]  /*8ec0*/  IMAD R90, R9.reuse, 0x2, R88 ;  /* 0x00000002095a7824 */ /* 0x040fe200078e0258 */
[-C--:B------:R-:W-:Y:S02]  /*8ed0*/  LEA.HI.X.SX32 R59, R64, R37.reuse, 0x1, P3 ;  /* 0x00000025403b7211 */ /* 0x080fe400018f0eff */
[-C--:B------:R-:W-:Y:S01]  /*8ee0*/  IADD3 R64, P3, PT, R70, R10.reuse, RZ ;  /* 0x0000000a46407210 */ /* 0x080fe20007f7e0ff */
[C---:B------:R-:W-:Y:S01]  /*8ef0*/  IMAD R92, R9.reuse, 0x4, R90 ;  /* 0x00000004095c7824 */ /* 0x040fe200078e025a */
[-C--:B------:R-:W-:Y:S02]  /*8f00*/  LEA.HI.X.SX32 R55, R60, R37.reuse, 0x1, P1 ;  /* 0x000000253c377211 */ /* 0x080fe400008f0eff */
[----:B------:R-:W-:Y:S01]  /*8f10*/  IADD3 R60, P1, PT, R66, R10, RZ ;  /* 0x0000000a423c7210 */ /* 0x000fe20007f3e0ff */
[----:B------:R-:W-:Y:S01]  /*8f20*/  IMAD R94, R9, 0x2, R92 ;  /* 0x00000002095e7824 */ /* 0x000fe200078e025c */
[----:B------:R-:W-:-:S02]  /*8f30*/  LEA.HI.X.SX32 R65, R70, R37, 0x1, P3 ;  /* 0x0000002546417211 */ /* 0x000fc400018f0eff */
[-C--:B------:R-:W-:Y:S01]  /*8f40*/  LEA.HI.X.SX32 R61, R66, R37.reuse, 0x1, P1 ;  /* 0x00000025423d7211 */ /* 0x080fe200008f0eff */
[C---:B------:R-:W-:Y:S01]  /*8f50*/  IMAD R96, R9.reuse, 0x2, R94 ;  /* 0x0000000209607824 */ /* 0x040fe200078e025e */
[-C--:B------:R-:W-:Y:S02]  /*8f60*/  IADD3 R66, P1, PT, R0, R10.reuse, RZ ;  /* 0x0000000a00427210 */ /* 0x080fe40007f3e0ff */
[-C--:B------:R-:W-:Y:S01]  /*8f70*/  IADD3 R56, P2, PT, R62, R10.reuse, RZ ;  /* 0x0000000a3e387210 */ /* 0x080fe20007f5e0ff */
[C---:B------:R-:W-:Y:S01]  /*8f80*/  IMAD R98, R9.reuse, 0x2, R96 ;  /* 0x0000000209627824 */ /* 0x040fe200078e0260 */
[-C--:B------:R-:W-:Y:S02]  /*8f90*/  LEA.HI.X.SX32 R67, R0, R37.reuse, 0x1, P1 ;  /* 0x0000002500437211 */ /* 0x080fe400008f0eff */
[----:B------:R-:W-:Y:S01]  /*8fa0*/  LEA.HI.X.SX32 R57, R62, R37, 0x1, P2 ;  /* 0x000000253e397211 */ /* 0x000fe200010f0eff */
[----:B------:R-:W-:Y:S01]  /*8fb0*/  IMAD R70, R9, 0x2, R98 ;  /* 0x0000000209467824 */ /* 0x000fe200078e0262 */
[----:B------:R-:W-:-:S02]  /*8fc0*/  IADD3 R62, P2, PT, R68, R10, RZ ;  /* 0x0000000a443e7210 */ /* 0x000fc40007f5e0ff */
[-C--:B------:R-:W-:Y:S01]  /*8fd0*/  IADD3 R76, P3, PT, R80, R10.reuse, RZ ;  /* 0x0000000a504c7210 */ /* 0x080fe20007f7e0ff */
[----:B------:R-:W-:Y:S01]  /*8fe0*/  IMAD R102, R9, 0x2, R70 ;  /* 0x0000000209667824 */ /* 0x000fe200078e0246 */
[-C--:B------:R-:W-:Y:S02]  /*8ff0*/  IADD3 R16, P4, PT, R69, R10.reuse, RZ ;  /* 0x0000000a45107210 */ /* 0x080fe40007f9e0ff */
[-C--:B------:R-:W-:Y:S01]  /*9000*/  LEA.HI.X.SX32 R63, R68, R37.reuse, 0x1, P2 ;  /* 0x00000025443f7211 */ /* 0x080fe200010f0eff */
[C---:B------:R-:W-:Y:S01]  /*9010*/  IMAD R0, R9.reuse, 0x2, R102 ;  /* 0x0000000209007824 */ /* 0x040fe200078e0266 */
[-C--:B------:R-:W-:Y:S02]  /*9020*/  IADD3 R68, P2, PT, R78, R10.reuse, RZ ;  /* 0x0000000a4e447210 */ /* 0x080fe40007f5e0ff */
[----:B------:R-:W-:Y:S01]  /*9030*/  LEA.HI.X.SX32 R77, R80, R37, 0x1, P3 ;  /* 0x00000025504d7211 */ /* 0x000fe200018f0eff */
[----:B------:R-:W-:Y:S01]  /*9040*/  IMAD R106, R9, 0x4, R0 ;  /* 0x00000004096a7824 */ /* 0x000fe200078e0200 */
[----:B------:R-:W-:-:S02]  /*9050*/  IADD3 R82, P3, PT, R88, R10, RZ ;  /* 0x0000000a58527210 */ /* 0x000fc40007f7e0ff */
[-C--:B------:R-:W-:Y:S01]  /*9060*/  LEA.HI.X.SX32 R17, R69, R37.reuse, 0x1, P4 ;  /* 0x0000002545117211 */ /* 0x080fe200020f0eff */
        /* <DEDUP_REMOVED lines=8> */
[-C--:B------:R-:W-:Y:S01]  /*90f0*/  IADD3 R86, P2, PT, R92, R10.reuse, RZ ;  /* 0x0000000a5c567210 */ /* 0x080fe20007f5e0ff */
[----:B------:R-:W-:Y:S01]  /*9100*/  IMAD R116, R9, 0x2, R114 ;  /* 0x0000000209747824 */ /* 0x000fe200078e0272 */
[-C--:B------:R-:W-:Y:S02]  /*9110*/  LEA.HI.X.SX32 R89, R94, R37.reuse, 0x1, P3 ;  /* 0x000000255e597211 */ /* 0x080fe400018f0eff */
[-C--:B------:R-:W-:Y:S02]  /*9120*/  IADD3 R94, P3, PT, R70, R10.reuse, RZ ;  /* 0x0000000a465e7210 */ /* 0x080fe40007f7e0ff */
[-C--:B------:R-:W-:Y:S02]  /*9130*/  IADD3 R14, P5, PT, R6, R10.reuse, RZ ;  /* 0x0000000a060e7210 */ /* 0x080fe40007fbe0ff */
[----:B------:R-:W-:Y:S02]  /*9140*/  LEA.HI.X.SX32 R87, R92, R37, 0x1, P2 ;  /* 0x000000255c577211 */ /* 0x000fe400010f0eff */
[----:B------:R-:W-:-:S02]  /*9150*/  IADD3 R92, P2, PT, R98, R10, RZ ;  /* 0x0000000a625c7210 */ /* 0x000fc40007f5e0ff */
[-C--:B------:R-:W-:Y:S01]  /*9160*/  LEA.HI.X.SX32 R95, R70, R37.reuse, 0x1, P3 ;  /* 0x00000025465f7211 */ /* 0x080fe200018f0eff */
[C---:B------:R-:W-:Y:S01]  /*9170*/  IMAD R70, R9.reuse, 0x2, R116 ;  /* 0x0000000209467824 */ /* 0x040fe200078e0274 */
[-C--:B------:R-:W-:Y:S02]  /*9180*/  LEA.HI.X.SX32 R15, R6, R37.reuse, 0x1, P5 ;  /* 0x00000025060f7211 */ /* 0x080fe400028f0eff */
[----:B------:R-:W0:Y:S01]  /*9190*/  LDS.128 R4, [R8] ;  /* 0x0000000008047984 */ /* 0x000e220000000c00 */
[-C--:B------:R-:W-:Y:S01]  /*91a0*/  IADD3 R78, P1, PT, R84, R10.reuse, RZ ;  /* 0x0000000a544e7210 */ /* 0x080fe20007f3e0ff */
[----:B------:R-:W-:Y:S01]  /*91b0*/  IMAD R118, R9, 0x2, R70 ;  /* 0x0000000209767824 */ /* 0x000fe200078e0246 */
[-C--:B------:R-:W-:Y:S02]  /*91c0*/  LEA.HI.X.SX32 R93, R98, R37.reuse, 0x1, P2 ;  /* 0x00000025625d7211 */ /* 0x080fe400010f0eff */
[----:B------:R-:W-:Y:S02]  /*91d0*/  IADD3 R98, P2, PT, R0, R10, RZ ;  /* 0x0000000a00627210 */ /* 0x000fe40007f5e0ff */
[----:B------:R-:W-:-:S02]  /*91e0*/  LEA.HI.X.SX32 R79, R84, R37, 0x1, P1 ;  /* 0x00000025544f7211 */ /* 0x000fc400008f0eff */
[-C--:B------:R-:W-:Y:S02]  /*91f0*/  IADD3 R84, P1, PT, R90, R10.reuse, RZ ;  /* 0x0000000a5a547210 */ /* 0x080fe40007f3e0ff */
[-C--:B------:R-:W-:Y:S01]  /*9200*/  LEA.HI.X.SX32 R99, R0, R37.reuse, 0x1, P2 ;  /* 0x0000002500637211 */ /* 0x080fe200010f0eff */
[C---:B------:R-:W-:Y:S01]  /*9210*/  IMAD R0, R9.reuse, 0x4, R118 ;  /* 0x0000000409007824 */ /* 0x040fe200078e0276 */
        /* <DEDUP_REMOVED lines=8> */
[----:B------:R-:W-:Y:S01]  /*92a0*/  IMAD R130, R9, 0x2, R124 ;  /* 0x0000000209827824 */ /* 0x000fe200078e027c */
[-C--:B------:R-:W-:Y:S02]  /*92b0*/  IADD3 R96, P1, PT, R102, R10.reuse, RZ ;  /* 0x0000000a66607210 */ /* 0x080fe40007f3e0ff */
[-C--:B------:R-:W-:Y:S02]  /*92c0*/  LEA.HI.X.SX32 R107, R112, R37.reuse, 0x1, P2 ;  /* 0x00000025706b7211 */ /* 0x080fe400010f0eff */
[-C--:B------:R-:W-:Y:S02]  /*92d0*/  IADD3 R112, P2, PT, R70, R10.reuse, RZ ;  /* 0x0000000a46707210 */ /* 0x080fe40007f5e0ff */
[----:B------:R-:W-:Y:S02]  /*92e0*/  LEA.HI.X.SX32 R97, R102, R37, 0x1, P1 ;  /* 0x0000002566617211 */ /* 0x000fe400008f0eff */
[----:B------:R-:W-:-:S02]  /*92f0*/  IADD3 R102, P1, PT, R110, R10, RZ ;  /* 0x0000000a6e667210 */ /* 0x000fc40007f3e0ff */
[-C--:B------:R-:W-:Y:S02]  /*9300*/  IADD3 R108, P3, PT, R114, R10.reuse, RZ ;  /* 0x0000000a726c7210 */ /* 0x080fe40007f7e0ff */
[-C--:B------:R-:W-:Y:S01]  /*9310*/  LEA.HI.X.SX32 R113, R70, R37.reuse, 0x1, P2 ;  /* 0x0000002546717211 */ /* 0x080fe200010f0eff */
[C---:B------:R-:W-:Y:S01]  /*9320*/  IMAD R70, R9.reuse, 0x2, R130 ;  /* 0x0000000209467824 */ /* 0x040fe200078e0282 */
[-C--:B------:R-:W-:Y:S02]  /*9330*/  LEA.HI.X.SX32 R103, R110, R37.reuse, 0x1, P1 ;  /* 0x000000256e677211 */ /* 0x080fe400008f0eff */
[-C--:B------:R-:W-:Y:S01]  /*9340*/  LEA.HI.X.SX32 R109, R114, R37.reuse, 0x1, P3 ;  /* 0x00000025726d7211 */ /* 0x080fe200018f0eff */
[C---:B------:R-:W-:Y:S01]  /*9350*/  IMAD R132, R9.reuse, 0x2, R70 ;  /* 0x0000000209847824 */ /* 0x040fe200078e0246 */
[-C--:B------:R-:W-:Y:S02]  /*9360*/  IADD3 R110, P1, PT, R116, R10.reuse, RZ ;  /* 0x0000000a746e7210 */ /* 0x080fe40007f3e0ff */
[----:B------:R-:W-:Y:S01]  /*9370*/  IADD3 R114, P3, PT, R118, R10, RZ ;  /* 0x0000000a76727210 */ /* 0x000fe20007f7e0ff */
[----:B------:R-:W-:Y:S01]  /*9380*/  IMAD R9, R9, 0x2, R132 ;  /* 0x0000000209097824 */ /* 0x000fe200078e0284 */
[----:B------:R-:W-:-:S02]  /*9390*/  LEA.HI.X.SX32 R111, R116, R37, 0x1, P1 ;  /* 0x00000025746f7211 */ /* 0x000fc400008f0eff */
[-C--:B------:R-:W-:Y:S02]  /*93a0*/  LEA.HI.X.SX32 R115, R118, R37.reuse, 0x1, P3 ;  /* 0x0000002576737211 */ /* 0x080fe400018f0eff */
[-C--:B------:R-:W-:Y:S02]  /*93b0*/  IADD3 R116, P1, PT, R0, R10.reuse, RZ ;  /* 0x0000000a00747210 */ /* 0x080fe40007f3e0ff */
[-C--:B------:R-:W-:Y:S02]  /*93c0*/  IADD3 R118, P2, PT, R122, R10.reuse, RZ ;  /* 0x0000000a7a767210 */ /* 0x080fe40007f5e0ff */
[----:B------:R-:W-:Y:S02]  /*93d0*/  IADD3 R120, P3, PT, R124, R10, RZ ;  /* 0x0000000a7c787210 */ /* 0x000fe40007f7e0ff */
[-C--:B------:R-:W-:Y:S01]  /*93e0*/  LEA.HI.X.SX32 R117, R0, R37.reuse, 0x1, P1 ;  /* 0x0000002500757211 */ /* 0x080fe200008f0eff */
[----:B------:R-:W-:Y:S01]  /*93f0*/  IMAD.HI R0, R71, 0x4, RZ ;  /* 0x0000000447007827 */ /* 0x000fe200078e02ff */
[----:B------:R-:W-:-:S02]  /*9400*/  LEA.HI.X.SX32 R119, R122, R37, 0x1, P2 ;  /* 0x000000257a777211 */ /* 0x000fc400010f0eff */
[-C--:B------:R-:W-:Y:S02]  /*9410*/  LEA.HI.X.SX32 R121, R124, R37.reuse, 0x1, P3 ;  /* 0x000000257c797211 */ /* 0x080fe400018f0eff */
[-C--:B------:R-:W-:Y:S02]  /*9420*/  IADD3 R122, P1, PT, R130, R10.reuse, RZ ;  /* 0x0000000a827a7210 */ /* 0x080fe40007f3e0ff */
[-C--:B------:R-:W-:Y:S02]  /*9430*/  IADD3 R124, P2, PT, R70, R10.reuse, RZ ;  /* 0x0000000a467c7210 */ /* 0x080fe40007f5e0ff */
[-C--:B------:R-:W-:Y:S02]  /*9440*/  IADD3 R126, P3, PT, R132, R10.reuse, RZ ;  /* 0x0000000a847e7210 */ /* 0x080fe40007f7e0ff */
[----:B------:R-:W-:Y:S02]  /*9450*/  IADD3 R128, P4, PT, R9, R10, RZ ;  /* 0x0000000a09807210 */ /* 0x000fe40007f9e0ff */
[----:B------:R-:W-:-:S02]  /*9460*/  LEA.HI.X.SX32 R123, R130, R37, 0x1, P1 ;  /* 0x00000025827b7211 */ /* 0x000fc400008f0eff */
[-C--:B------:R-:W-:Y:S02]  /*9470*/  LEA.HI.X.SX32 R125, R70, R37.reuse, 0x1, P2 ;  /* 0x00000025467d7211 */ /* 0x080fe400010f0eff */
[-C--:B------:R-:W-:Y:S02]  /*9480*/  LEA.HI.X.SX32 R127, R132, R37.reuse, 0x1, P3 ;  /* 0x00000025847f7211 */ /* 0x080fe400018f0eff */
[----:B------:R-:W-:Y:S02]  /*9490*/  LEA.HI.X.SX32 R129, R9, R37, 0x1, P4 ;  /* 0x0000002509817211 */ /* 0x000fe400020f0eff */
[C---:B0-----:R-:W-:Y:S02]  /*94a0*/  PRMT R147, R4.reuse, 0x7773, RZ ;  /* 0x0000777304937816 */ /* 0x041fe400000000ff */
[C---:B------:R-:W-:Y:S02]  /*94b0*/  PRMT R149, R4.reuse, 0x7772, RZ ;  /* 0x0000777204957816 */ /* 0x040fe400000000ff */
[----:B------:R-:W-:-:S02]  /*94c0*/  PRMT R151, R4, 0x7771, RZ ;  /* 0x0000777104977816 */ /* 0x000fc400000000ff */
[----:B------:R-:W-:Y:S02]  /*94d0*/  PRMT R153, R4, 0x7770, RZ ;  /* 0x0000777004997816 */ /* 0x000fe400000000ff */
[C---:B------:R-:W-:Y:S02]  /*94e0*/  PRMT R139, R5.reuse, 0x7773, RZ ;  /* 0x00007773058b7816 */ /* 0x040fe400000000ff */
[C---:B------:R-:W-:Y:S01]  /*94f0*/  PRMT R141, R5.reuse, 0x7772, RZ ;  /* 0x00007772058d7816 */ /* 0x040fe200000000ff */
[----:B------:R-:W-:Y:S01]  /*9500*/  STG.E.U8 desc[UR28][R38.64], R153 ;  /* 0x0000009926007986 */ /* 0x000fe2000c10111c */
[C---:B------:R-:W-:Y:S02]  /*9510*/  PRMT R143, R5.reuse, 0x7771, RZ ;  /* 0x00007771058f7816 */ /* 0x040fe400000000ff */
[----:B------:R-:W-:Y:S01]  /*9520*/  PRMT R145, R5, 0x7770, RZ ;  /* 0x0000777005917816 */ /* 0x000fe200000000ff */
[----:B------:R-:W-:Y:S01]  /*9530*/  STG.E.U8 desc[UR28][R40.64], R151 ;  /* 0x0000009728007986 */ /* 0x000fe2000c10111c */
[----:B------:R-:W-:-:S02]  /*9540*/  PRMT R131, R6, 0x7773, RZ ;  /* 0x0000777306837816 */ /* 0x000fc400000000ff */
[C---:B------:R-:W-:Y:S01]  /*9550*/  PRMT R133, R6.reuse, 0x7772, RZ ;  /* 0x0000777206857816 */ /* 0x040fe200000000ff */
[----:B------:R-:W-:Y:S01]  /*9560*/  STG.E.U8 desc[UR28][R42.64], R149 ;  /* 0x000000952a007986 */ /* 0x000fe2000c10111c */
[C---:B------:R-:W-:Y:S02]  /*9570*/  PRMT R135, R6.reuse, 0x7771, RZ ;  /* 0x0000777106877816 */ /* 0x040fe400000000ff */
[----:B------:R-:W-:Y:S01]  /*9580*/  PRMT R137, R6, 0x7770, RZ ;  /* 0x0000777006897816 */ /* 0x000fe200000000ff */
[----:B------:R-:W-:Y:S01]  /*9590*/  STG.E.U8 desc[UR28][R44.64], R147 ;  /* 0x000000932c007986 */ /* 0x000fe2000c10111c */
[C---:B------:R-:W-:Y:S02]  /*95a0*/  PRMT R9, R7.reuse, 0x7773, RZ ;  /* 0x0000777307097816 */ /* 0x040fe400000000ff */
[C---:B------:R-:W-:Y:S01]  /*95b0*/  PRMT R37, R7.reuse, 0x7772, RZ ;  /* 0x0000777207257816 */ /* 0x040fe200000000ff */
[----:B------:R-:W-:Y:S01]  /*95c0*/  STG.E.U8 desc[UR28][R46.64], R145 ;  /* 0x000000912e007986 */ /* 0x000fe2000c10111c */
[----:B------:R-:W-:-:S02]  /*95d0*/  PRMT R75, R7, 0x7771, RZ ;  /* 0x00007771074b7816 */ /* 0x000fc400000000ff */
[----:B------:R-:W-:Y:S01]  /*95e0*/  PRMT R105, R7, 0x7770, RZ ;  /* 0x0000777007697816 */ /* 0x000fe200000000ff */
[----:B------:R-:W-:Y:S01]  /*95f0*/  STG.E.U8 desc[UR28][R52.64], R143 ;  /* 0x0000008f34007986 */ /* 0x000fe2000c10111c */
[----:B------:R-:W-:-:S03]  /*9600*/  ISETP.GE.U32.AND P1, PT, R72, 0x40, PT ;  /* 0x000000404800780c */ /* 0x000fc60003f26070 */
[----:B------:R-:W0:Y:S04]  /*9610*/  LDS.128 R4, [R8+0x800] ;  /* 0x0008000008047984 */ /* 0x000e280000000c00 */
[----:B------:R-:W-:Y:S04]  /*9620*/  STG.E.U8 desc[UR28][R50.64], R141 ;  /* 0x0000008d32007986 */ /* 0x000fe8000c10111c */
[----:B------:R1:W-:Y:S04]  /*9630*/  STG.E.U8 desc[UR28][R22.64], R139 ;  /* 0x0000008b16007986 */ /* 0x0003e8000c10111c */
[----:B------:R-:W-:Y:S04]  /*9640*/  STG.E.U8 desc[UR28][R48.64], R137 ;  /* 0x0000008930007986 */ /* 0x000fe8000c10111c */
[----:B------:R-:W-:Y:S04]  /*9650*/  STG.E.U8 desc[UR28][R54.64], R135 ;  /* 0x0000008736007986 */ /* 0x000fe8000c10111c */
[----:B------:R-:W-:Y:S04]  /*9660*/  STG.E.U8 desc[UR28][R56.64], R133 ;  /* 0x0000008538007986 */ /* 0x000fe8000c10111c */
[----:B------:R-:W-:Y:S04]  /*9670*/  STG.E.U8 desc[UR28][R58.64], R131 ;  /* 0x000000833a007986 */ /* 0x000fe8000c10111c */
[----:B------:R-:W-:Y:S04]  /*9680*/  STG.E.U8 desc[UR28][R60.64], R105 ;  /* 0x000000693c007986 */ /* 0x000fe8000c10111c */
[----:B------:R-:W-:Y:S04]  /*9690*/  STG.E.U8 desc[UR28][R62.64], R75 ;  /* 0x0000004b3e007986 */ /* 0x000fe8000c10111c */
[----:B------:R2:W-:Y:S04]  /*96a0*/  STG.E.U8 desc[UR28][R64.64], R37 ;  /* 0x0000002540007986 */ /* 0x0005e8000c10111c */
[----:B------:R3:W-:Y:S01]  /*96b0*/  STG.E.U8 desc[UR28][R18.64], R9 ;  /* 0x0000000912007986 */ /* 0x0007e2000c10111c */
[----:B0-----:R-:W-:-:S02]  /*96c0*/  PRMT R39, R4, 0x7771, RZ ;  /* 0x0000777104277816 */ /* 0x001fc400000000ff */
[----:B-1----:R-:W-:Y:S01]  /*96d0*/  PRMT R23, R5, 0x7773, RZ ;  /* 0x0000777305177816 */ /* 0x002fe200000000ff */
[----:B------:R0:W-:Y:S04]  /*96e0*/  STG.E.U8 desc[UR28][R66.64], R27 ;  /* 0x0000001b42007986 */ /* 0x0001e8000c10111c */
[----:B------:R1:W-:Y:S01]  /*96f0*/  STG.E.U8 desc[UR28][R68.64], R21 ;  /* 0x0000001544007986 */ /* 0x0003e2000c10111c */
[----:B--2---:R-:W-:-:S03]  /*9700*/  PRMT R37, R4, 0x7772, RZ ;  /* 0x0000777204257816 */ /* 0x004fc600000000ff */
[----:B------:R-:W-:Y:S01]  /*9710*/  STG.E.U8 desc[UR28][R76.64], R20 ;  /* 0x000000144c007986 */ /* 0x000fe2000c10111c */
[----:B---3--:R-:W-:Y:S02]  /*9720*/  PRMT R19, R6, 0x7772, RZ ;  /* 0x0000777206137816 */ /* 0x008fe400000000ff */
[----:B------:R-:W-:Y:S01]  /*9730*/  PRMT R9, R7, 0x7772, RZ ;  /* 0x0000777207097816 */ /* 0x000fe200000000ff */
[----:B------:R2:W-:Y:S01]  /*9740*/  STG.E.U8 desc[UR28][R78.64], R11 ;  /* 0x0000000b4e007986 */ /* 0x0005e2000c10111c */
[----:B0-----:R-:W-:-:S03]  /*9750*/  PRMT R27, R5, 0x7771, RZ ;  /* 0x00007771051b7816 */ /* 0x001fc600000000ff */
[----:B------:R0:W-:Y:S01]  /*9760*/  STG.E.U8 desc[UR28][R80.64], R31 ;  /* 0x0000001f50007986 */ /* 0x0001e2000c10111c */
[----:B-1----:R-:W-:-:S03]  /*9770*/  PRMT R21, R6, 0x7770, RZ ;  /* 0x0000777006157816 */ /* 0x002fc600000000ff */
[----:B------:R-:W-:Y:S04]  /*9780*/  STG.E.U8 desc[UR28][R82.64], R26 ;  /* 0x0000001a52007986 */ /* 0x000fe8000c10111c */
[----:B------:R-:W-:Y:S01]  /*9790*/  STG.E.U8 desc[UR28][R84.64], R24 ;  /* 0x0000001854007986 */ /* 0x000fe2000c10111c */
[----:B--2---:R-:W-:-:S03]  /*97a0*/  PRMT R11, R7, 0x7771, RZ ;  /* 0x00007771070b7816 */ /* 0x004fc600000000ff */
[----:B------:R1:W-:Y:S01]  /*97b0*/  STG.E.U8 desc[UR28][R16.64], R25 ;  /* 0x0000001910007986 */ /* 0x0003e2000c10111c */
[----:B0-----:R-:W-:-:S03]  /*97c0*/  PRMT R31, R4, 0x7773, RZ ;  /* 0x00007773041f7816 */ /* 0x001fc600000000ff */
[----:B------:R0:W-:Y:S04]  /*97d0*/  STG.E.U8 desc[UR28][R86.64], R35 ;  /* 0x0000002356007986 */ /* 0x0001e8000c10111c */
[----:B------:R-:W-:Y:S04]  /*97e0*/  STG.E.U8 desc[UR28][R88.64], R30 ;  /* 0x0000001e58007986 */ /* 0x000fe8000c10111c */
[----:B------:R2:W-:Y:S01]  /*97f0*/  STG.E.U8 desc[UR28][R90.64], R29 ;  /* 0x0000001d5a007986 */ /* 0x0005e2000c10111c */
[----:B-1----:R-:W-:Y:S02]  /*9800*/  PRMT R25, R5, 0x7772, RZ ;  /* 0x0000777205197816 */ /* 0x002fe400000000ff */
[----:B------:R-:W-:Y:S01]  /*9810*/  PRMT R17, R6, 0x7773, RZ ;  /* 0x0000777306117816 */ /* 0x000fe200000000ff */
[----:B------:R-:W-:Y:S01]  /*9820*/  STG.E.U8 desc[UR28][R92.64], R28 ;  /* 0x0000001c5c007986 */ /* 0x000fe2000c10111c */
[----:B0-----:R-:W-:-:S03]  /*9830*/  PRMT R35, R4, 0x7770, RZ ;  /* 0x0000777004237816 */ /* 0x001fc600000000ff */
[----:B------:R-:W-:Y:S04]  /*9840*/  STG.E.U8 desc[UR28][R94.64], R36 ;  /* 0x000000245e007986 */ /* 0x000fe8000c10111c */
[----:B------:R-:W-:Y:S01]  /*9850*/  STG.E.U8 desc[UR28][R96.64], R34 ;  /* 0x0000002260007986 */ /* 0x000fe2000c10111c */
[----:B--2---:R-:W-:Y:S02]  /*9860*/  PRMT R29, R5, 0x7770, RZ ;  /* 0x00007770051d7816 */ /* 0x004fe400000000ff */
[C---:B------:R-:W-:Y:S01]  /*9870*/  PRMT R5, R7.reuse, 0x7773, RZ ;  /* 0x0000777307057816 */ /* 0x040fe200000000ff */
[----:B------:R-:W-:Y:S01]  /*9880*/  STG.E.U8 desc[UR28][R98.64], R32 ;  /* 0x0000002062007986 */ /* 0x000fe2000c10111c */
[----:B------:R-:W-:-:S03]  /*9890*/  PRMT R7, R7, 0x7770, RZ ;  /* 0x0000777007077816 */ /* 0x000fc600000000ff */
[----:B------:R0:W-:Y:S04]  /*98a0*/  STG.E.U8 desc[UR28][R14.64], R33 ;  /* 0x000000210e007986 */ /* 0x0001e8000c10111c */
[----:B------:R-:W-:Y:S04]  /*98b0*/  STG.E.U8 desc[UR28][R100.64], R35 ;  /* 0x0000002364007986 */ /* 0x000fe8000c10111c */
[----:B------:R-:W-:Y:S04]  /*98c0*/  STG.E.U8 desc[UR28][R102.64], R39 ;  /* 0x0000002766007986 */ /* 0x000fe8000c10111c */
[----:B------:R-:W-:Y:S01]  /*98d0*/  STG.E.U8 desc[UR28][R106.64], R37 ;  /* 0x000000256a007986 */ /* 0x000fe2000c10111c */
[----:B0-----:R-:W-:-:S03]  /*98e0*/  PRMT R15, R6, 0x7771, RZ ;  /* 0x00007771060f7816 */ /* 0x001fc600000000ff */
[----:B------:R-:W-:Y:S04]  /*98f0*/  STG.E.U8 desc[UR28][R108.64], R31 ;  /* 0x0000001f6c007986 */ /* 0x000fe8000c10111c */
[----:B------:R-:W-:Y:S04]  /*9900*/  STG.E.U8 desc[UR28][R110.64], R29 ;  /* 0x0000001d6e007986 */ /* 0x000fe8000c10111c */
[----:B------:R-:W-:Y:S04]  /*9910*/  STG.E.U8 desc[UR28][R112.64], R27 ;  /* 0x0000001b70007986 */ /* 0x000fe8000c10111c */
[----:B------:R-:W-:Y:S04]  /*9920*/  STG.E.U8 desc[UR28][R114.64], R25 ;  /* 0x0000001972007986 */ /* 0x000fe8000c10111c */
[----:B------:R-:W-:Y:S04]  /*9930*/  STG.E.U8 desc[UR28][R12.64], R23 ;  /* 0x000000170c007986 */ /* 0x000fe8000c10111c */
[----:B------:R-:W-:Y:S04]  /*9940*/  STG.E.U8 desc[UR28][R116.64], R21 ;  /* 0x0000001574007986 */ /* 0x000fe8000c10111c */
[----:B------:R0:W-:Y:S04]  /*9950*/  STG.E.U8 desc[UR28][R118.64], R15 ;  /* 0x0000000f76007986 */ /* 0x0001e8000c10111c */
[----:B------:R-:W-:Y:S04]  /*9960*/  STG.E.U8 desc[UR28][R120.64], R19 ;  /* 0x0000001378007986 */ /* 0x000fe8000c10111c */
[----:B------:R-:W-:Y:S04]  /*9970*/  STG.E.U8 desc[UR28][R122.64], R17 ;  /* 0x000000117a007986 */ /* 0x000fe8000c10111c */
[----:B------:R1:W-:Y:S01]  /*9980*/  STG.E.U8 desc[UR28][R124.64], R7 ;  /* 0x000000077c007986 */ /* 0x0003e2000c10111c */
[----:B0-----:R-:W0:Y:S03]  /*9990*/  LDC.64 R14, c[0x0][0x3a0] ;  /* 0x0000e800ff0e7b82 */ /* 0x001e260000000a00 */
[----:B------:R-:W-:Y:S04]  /*99a0*/  STG.E.U8 desc[UR28][R126.64], R11 ;  /* 0x0000000b7e007986 */ /* 0x000fe8000c10111c */
[----:B------:R-:W-:Y:S04]  /*99b0*/  STG.E.U8 desc[UR28][R128.64], R9 ;  /* 0x0000000980007986 */ /* 0x000fe8000c10111c */
[----:B------:R0:W-:Y:S01]  /*99c0*/  STG.E.U8 desc[UR28][R2.64], R5 ;  /* 0x0000000502007986 */ /* 0x0001e2000c10111c */
[----:B-1----:R-:W-:Y:S01]  /*99d0*/  IMAD.SHL.U32 R7, R71, 0x4, RZ ;  /* 0x0000000447077824 */ /* 0x002fe200078e00ff */
[----:B------:R-:W-:Y:S04]  /*99e0*/  BAR.SYNC.DEFER_BLOCKING 0x0 ;  /* 0x0000000000007b1d */ /* 0x000fe80000010000 */
[----:B0-----:R-:W-:-:S04]  /*99f0*/  IADD3 R2, P2, P3, R7, UR6, R14 ;  /* 0x0000000607027c10 */ /* 0x001fc8000fb5e00e */
[----:B------:R-:W-:Y:S01]  /*9a00*/  IADD3.X R3, PT, PT, R0, UR5, R15, P2, P3 ;  /* 0x0000000500037c10 */ /* 0x000fe200097e640f */
[----:B------:R-:W-:Y:S01]  /*9a10*/  STSM.16.M88 [R73], R104 ;  /* 0x0000006849007844 */ /* 0x000fe20000000000 */
[----:B------:R-:W-:Y:S06]  /*9a20*/  BAR.SYNC.DEFER_BLOCKING 0x0 ;  /* 0x0000000000007b1d */ /* 0x000fec0000010000 */
[----:B------:R-:W0:Y:S04]  /*9a30*/  LDSM.16.M88 R13, [R74+UR10] ;  /* 0x0000000a4a0d783b */ /* 0x000e280008000000 */
[----:B0-----:R0:W-:Y:S01]  /*9a40*/  @!P1 STG.E desc[UR28][R2.64], R13 ;  /* 0x0000000d02009986 */ /* 0x0011e2000c10191c */
[----:B------:R-:W-:Y:S06]  /*9a50*/  BAR.SYNC.DEFER_BLOCKING 0x0 ;  /* 0x0000000000007b1d */ /* 0x000fec0000010000 */
[----:B------:R-:W-:Y:S05]  /*9a60*/  @P0 BRA `(.L_x_19) ;  /* 0x0000000000a00947 */ /* 0x000fea0003800000 */
[----:B------:R-:W1:Y:S01]  /*9a70*/  S2UR UR5, SR_CgaCtaId ;  /* 0x00000000000579c3 */ /* 0x000e620000008800 */
[----:B------:R-:W-:Y:S01]  /*9a80*/  NOP ;  /* 0x0000000000007918 */ /* 0x000fe20000000000 */
[----:B------:R-:W-:Y:S01]  /*9a90*/  UMOV UR4, 0x50 ;  /* 0x0000005000047882 */ /* 0x000fe20000000000 */
[----:B------:R-:W-:Y:S02]  /*9aa0*/  IMAD.U32 R0, RZ, RZ, UR34 ;  /* 0x00000022ff007e24 */ /* 0x000fe4000f8e00ff */
[----:B0-----:R-:W-:Y:S02]  /*9ab0*/  IMAD.MOV.U32 R3, RZ, RZ, 0xf ;  /* 0x0000000fff037424 */ /* 0x001fe400078e00ff */
[----:B------:R-:W-:Y:S01]  /*9ac0*/  IMAD.MOV.U32 R7, RZ, RZ, 0x1 ;  /* 0x00000001ff077424 */ /* 0x000fe200078e00ff */
[----:B------:R-:W-:-:S04]  /*9ad0*/  LOP3.LUT R0, R0, 0xffff, RZ, 0xc0, !PT ;  /* 0x0000ffff00007812 */ /* 0x000fc800078ec0ff */
[----:B------:R-:W-:-:S05]  /*9ae0*/  SHF.R.U32.HI R0, RZ, 0x5, R0 ;  /* 0x00000005ff007819 */ /* 0x000fca0000011600 */
[----:B------:R-:W-:Y:S01]  /*9af0*/  VIADD R2, R0, 0x10 ;  /* 0x0000001000027836 */ /* 0x000fe20000000000 */
[----:B------:R-:W-:Y:S01]  /*9b00*/  SHF.L.U32 R0, R3, R0, RZ ;  /* 0x0000000003007219 */ /* 0x000fe200000006ff */
[----:B-1----:R-:W-:-:S03]  /*9b10*/  ULEA UR6, UR5, UR4, 0x18 ;  /* 0x0000000405067291 */ /* 0x002fc6000f8ec0ff */
[----:B------:R-:W-:-:S04]  /*9b20*/  SHF.L.U32 R3, R7, R2, RZ ;  /* 0x0000000207037219 */ /* 0x000fc800000006ff */
[----:B------:R-:W-:Y:S02]  /*9b30*/  LOP3.LUT R0, R3, R0, RZ, 0xfc, !PT ;  /* 0x0000000003007212 */ /* 0x000fe400078efcff */
[----:B------:R-:W0:Y:S02]  /*9b40*/  LDS R5, [UR6] ;  /* 0x00000006ff057984 */ /* 0x000e240008000800 */
[C---:B------:R-:W-:Y:S02]  /*9b50*/  LOP3.LUT R2, R0.reuse, 0xffff, RZ, 0xc0, !PT ;  /* 0x0000ffff00027812 */ /* 0x040fe400078ec0ff */
[----:B0-----:R-:W-:-:S04]  /*9b60*/  LOP3.LUT R3, R0, 0xffff, R5, 0x80, !PT ;  /* 0x0000ffff00037812 */ /* 0x001fc800078e8005 */
[----:B------:R-:W-:-:S13]  /*9b70*/  ISETP.NE.AND P0, PT, R3, R2, PT ;  /* 0x000000020300720c */ /* 0x000fda0003f05270 */
[----:B------:R-:W-:Y:S05]  /*9b80*/  @P0 BRA `(.L_x_20) ;  /* 0x0000000000500947 */ /* 0x000fea0003800000 */
[----:B------:R-:W-:Y:S02]  /*9b90*/  SHF.R.U32.HI R5, RZ, 0x10, R5 ;  /* 0x00000010ff057819 */ /* 0x000fe40000011605 */
[----:B------:R-:W-:-:S04]  /*9ba0*/  SHF.R.U32.HI R2, RZ, 0x10, R0 ;  /* 0x00000010ff027819 */ /* 0x000fc80000011600 */
[----:B------:R-:W-:-:S04]  /*9bb0*/  LOP3.LUT R5, R5, R2, RZ, 0xc0, !PT ;  /* 0x0000000205057212 */ /* 0x000fc800078ec0ff */
[----:B------:R-:W-:-:S13]  /*9bc0*/  ISETP.NE.AND P0, PT, R5, R2, PT ;  /* 0x000000020500720c */ /* 0x000fda0003f05270 */
[----:B------:R-:W-:Y:S05]  /*9bd0*/  @P0 BRA `(.L_x_21) ;  /* 0x0000000000300947 */ /* 0x000fea0003800000 */
[----:B------:R-:W-:Y:S01]  /*9be0*/  R2UR UR4, R0 ;  /* 0x00000000000472ca */ /* 0x000fe200000e0000 */
[----:B------:R-:W-:Y:S01]  /*9bf0*/  VOTEU.ANY UR5, UPT, PT ;  /* 0x0000000000057886 */ /* 0x000fe200038e0100 */
[----:B------:R-:W0:Y:S01]  /*9c00*/  S2R R0, SR_LANEID ;  /* 0x0000000000007919 */ /* 0x000e220000000000 */
[----:B------:R-:W-:-:S10]  /*9c10*/  UFLO.U32 UR5, UR5 ;  /* 0x00000005000572bd */ /* 0x000fd400080e0000 */
[----:B------:R-:W-:-:S06]  /*9c20*/  ULOP3.LUT UR4, URZ, UR4, URZ, 0x33, !UPT ;  /* 0x00000004ff047292 */ /* 0x000fcc000f8e33ff */
[----:B------:R-:W-:-:S04]  /*9c30*/  IMAD.U32 R2, RZ, RZ, UR4 ;  /* 0x00000004ff027e24 */ /* 0x000fc8000f8e00ff */
[----:B------:R-:W1:Y:S02]  /*9c40*/  REDUX UR7, R2 ;  /* 0x00000000020773c4 */ /* 0x000e640000000000 */
[----:B------:R2:W-:Y:S01]  /*9c50*/  UTCATOMSWS.AND URZ, UR4 ;  /* 0x0000000400ff79e3 */ /* 0x0005e20008000000 */
[----:B0-----:R-:W-:Y:S01]  /*9c60*/  ISETP.EQ.U32.AND P0, PT, R0, UR5, PT ;  /* 0x0000000500007c0c */ /* 0x001fe2000bf02070 */
[----:B-1----:R-:W-:-:S12]  /*9c70*/  IMAD.U32 R0, RZ, RZ, UR7 ;  /* 0x00000007ff007e24 */ /* 0x002fd8000f8e00ff */
[----:B------:R2:W-:Y:S01]  /*9c80*/  @P0 ATOMS.AND RZ, [UR6], R0 ;  /* 0x00000000ffff098c */ /* 0x0005e2000a800006 */
[----:B------:R-:W-:Y:S05]  /*9c90*/  BRA `(.L_x_19) ;  /* 0x0000000000147947 */ /* 0x000fea0003800000 */
.L_x_21:
[----:B------:R-:W-:-:S07]  /*9ca0*/  MOV R2, 0x9cc0 ;  /* 0x00009cc000027802 */ /* 0x000fce0000000f00 */
[----:B------:R-:W-:Y:S05]  /*9cb0*/  CALL.REL.NOINC `($__internal_0_$__cuda_sm10x_tcgen05_guardrail_trap_col_being_dealloced_not_returned_by_alloc) ;  /* 0x0000000000447944 */ /* 0x000fea0003c00000 */
[----:B------:R-:W-:Y:S05]  /*9cc0*/  BRA `(.L_x_19) ;  /* 0x0000000000087947 */ /* 0x000fea0003800000 */
.L_x_20:
[----:B------:R-:W-:-:S07]  /*9cd0*/  MOV R2, 0x9cf0 ;  /* 0x00009cf000027802 */ /* 0x000fce0000000f00 */
[----:B------:R-:W-:Y:S05]  /*9ce0*/  CALL.REL.NOINC `($__internal_2_$__cuda_sm10x_tcgen05_guardrail_trap_unallocated_columns_being_dealloced) ;  /* 0x0000000000507944 */ /* 0x000fea0003c00000 */
.L_x_19:
[----:B------:R-:W-:Y:S01]  /*9cf0*/  NOP ;  /* 0x0000000000007918 */ /* 0x000fe20000000000 */
[----:B--2---:R-:W-:Y:S05]  /*9d00*/  EXIT ;  /* 0x000000000000794d */ /* 0x004fea0003800000 */
.L_x_8:
[----:B------:R-:W1:Y:S02]  /*9d10*/  SYNCS.PHASECHK.TRANS64.TRYWAIT P4, [UR10+0x3000], RZ ;  /* 0x003000ffff0075a7 */ /* 0x000e64000808110a */
[----:B-1----:R-:W-:Y:S05]  /*9d20*/  @!P4 BRA `(.L_x_8) ;  /* 0xfffffffc00f8c947 */ /* 0x002fea000383ffff */
[----:B------:R-:W-:Y:S05]  /*9d30*/  BRA `(.L_x_7) ;  /* 0xffffff90004c7947 */ /* 0x000fea000383ffff */
.L_x_13:
[----:B------:R-:W1:Y:S02]  /*9d40*/  SYNCS.PHASECHK.TRANS64.TRYWAIT P2, [UR10+0x5810], RZ ;  /* 0x005810ffff0075a7 */ /* 0x000e64000804110a */
[----:B-1----:R-:W-:Y:S05]  /*9d50*/  @!P2 BRA `(.L_x_13) ;  /* 0xfffffffc00f8a947 */ /* 0x002fea000383ffff */
[----:B------:R-:W-:Y:S05]  /*9d60*/  BRA `(.L_x_22) ;  /* 0xffffffb4007c7947 */ /* 0x000fea000383ffff */
.L_x_14:
[----:B------:R-:W1:Y:S02]  /*9d70*/  SYNCS.PHASECHK.TRANS64.TRYWAIT P2, [UR12], R20 ;  /* 0x00000014ff0075a7 */ /* 0x000e64000804110c */
[----:B-1----:R-:W-:Y:S05]  /*9d80*/  @!P2 BRA `(.L_x_14) ;  /* 0xfffffffc00f8a947 */ /* 0x002fea000383ffff */
[----:B------:R-:W-:Y:S05]  /*9d90*/  BRA `(.L_x_23) ;  /* 0xffffffbc00087947 */ /* 0x000fea000383ffff */
.L_x_18:
[----:B------:R-:W0:Y:S02]  /*9da0*/  SYNCS.PHASECHK.TRANS64.TRYWAIT P2, [UR12], R4 ;  /* 0x00000004ff0075a7 */ /* 0x000e24000804110c */
[----:B0-----:R-:W-:Y:S05]  /*9db0*/  @!P2 BRA `(.L_x_18) ;  /* 0xfffffffc00f8a947 */ /* 0x001fea000383ffff */
[----:B------:R-:W-:Y:S05]  /*9dc0*/  BRA `(.L_x_17) ;  /* 0xffffffc800ec7947 */ /* 0x000fea000383ffff */
        .weak           $__internal_0_$__cuda_sm10x_tcgen05_guardrail_trap_col_being_dealloced_not_returned_by_alloc
        .type           $__internal_0_$__cuda_sm10x_tcgen05_guardrail_trap_col_being_dealloced_not_returned_by_alloc,@function
        .size           $__internal_0_$__cuda_sm10x_tcgen05_guardrail_trap_col_being_dealloced_not_returned_by_alloc,($__internal_1_$__cuda_sm10x_tcgen05_guardrail_trap_phase_invalid_during_alloc - $__internal_0_$__cuda_sm10x_tcgen05_guardrail_trap_col_being_dealloced_not_returned_by_alloc)
$__internal_0_$__cuda_sm10x_tcgen05_guardrail_trap_col_being_dealloced_not_returned_by_alloc:
[----:B------:R-:W-:Y:S05]  /*9dd0*/  BPT.TRAP 0x1 ;  /* 0x000000040000795c */ /* 0x000fea0000300000 */
[----:B------:R-:W-:-:S04]  /*9de0*/  IMAD.MOV.U32 R3, RZ, RZ, 0x0 ;  /* 0x00000000ff037424 */ /* 0x000fc800078e00ff */
[----:B------:R-:W-:Y:S05]  /*9df0*/  RET.REL.NODEC R2 `(attn_fwd) ;  /* 0xffffff6002807950 */ /* 0x000fea0003c3ffff */
        .weak           $__internal_1_$__cuda_sm10x_tcgen05_guardrail_trap_phase_invalid_during_alloc
        .type           $__internal_1_$__cuda_sm10x_tcgen05_guardrail_trap_phase_invalid_during_alloc,@function
        .size           $__internal_1_$__cuda_sm10x_tcgen05_guardrail_trap_phase_invalid_during_alloc,($__internal_2_$__cuda_sm10x_tcgen05_guardrail_trap_unallocated_columns_being_dealloced - $__internal_1_$__cuda_sm10x_tcgen05_guardrail_trap_phase_invalid_during_alloc)
$__internal_1_$__cuda_sm10x_tcgen05_guardrail_trap_phase_invalid_during_alloc:
[----:B------:R-:W-:Y:S05]  /*9e00*/  BPT.TRAP 0x1 ;  /* 0x000000040000795c */ /* 0x000fea0000300000 */
[----:B------:R-:W-:-:S04]  /*9e10*/  IMAD.MOV.U32 R3, RZ, RZ, 0x0 ;  /* 0x00000000ff037424 */ /* 0x000fc800078e00ff */
[----:B------:R-:W-:Y:S05]  /*9e20*/  RET.REL.NODEC R2 `(attn_fwd) ;  /* 0xffffff6002747950 */ /* 0x000fea0003c3ffff */
        .weak           $__internal_2_$__cuda_sm10x_tcgen05_guardrail_trap_unallocated_columns_being_dealloced
        .type           $__internal_2_$__cuda_sm10x_tcgen05_guardrail_trap_unallocated_columns_being_dealloced,@function
        .size           $__internal_2_$__cuda_sm10x_tcgen05_guardrail_trap_unallocated_columns_being_dealloced,(.L_x_27 - $__internal_2_$__cuda_sm10x_tcgen05_guardrail_trap_unallocated_columns_being_dealloced)
$__internal_2_$__cuda_sm10x_tcgen05_guardrail_trap_unallocated_columns_being_dealloced:
[----:B------:R-:W-:Y:S05]  /*9e30*/  BPT.TRAP 0x1 ;  /* 0x000000040000795c */ /* 0x000fea0000300000 */
[----:B------:R-:W-:-:S04]  /*9e40*/  IMAD.MOV.U32 R3, RZ, RZ, 0x0 ;  /* 0x00000000ff037424 */ /* 0x000fc800078e00ff */
[----:B------:R-:W-:Y:S05]  /*9e50*/  RET.REL.NODEC R2 `(attn_fwd) ;  /* 0xffffff6002687950 */ /* 0x000fea0003c3ffff */
.L_x_24:
[----:B------:R-:W-:-:S00]  /*9e60*/  BRA `(.L_x_24) ;  /* 0xfffffffc00fc7947 */ /* 0x000fc0000383ffff */
[----:B------:R-:W-:-:S00]  /*9e70*/  NOP ;  /* 0x0000000000007918 */ /* 0x000fc00000000000 */
        /* <DEDUP_REMOVED lines=8> */
.L_x_27:


//--------------------- .nv.global.init           --------------------------
	.section	.nv.global.init,"aw",@progbits
.nv.global.init:
	.type		_$_str,@object
	.size		_$_str,(.L_3 - _$_str)
_$_str:
        /*0000*/ 	.byte	0x5f, 0x5f, 0x43, 0x55, 0x44, 0x41, 0x5f, 0x46, 0x54, 0x5a, 0x00
.L_3:


//--------------------- .nv.shared.attn_fwd       --------------------------
	.section	.nv.shared.attn_fwd,"aw",@nobits
	.sectionflags	@""
	.align	16
	.zero		1024


//--------------------- .nv.shared.reserved.0     --------------------------
	.section	.nv.shared.reserved.0,"aw",@nobits
	.align	8
	.weak		__nv_reservedSMEM_offset_0_alias
	.size		__nv_reservedSMEM_offset_0_alias, 0, 64
	.other		__nv_reservedSMEM_offset_0_alias,@"STO_CUDA_RESERVED_SHARED STV_DEFAULT"
__nv_reservedSMEM_offset_0_alias:
	.zero		0
.nv.shared.reserved.0:
	.zero		64
	.weak		__nv_reservedSMEM_allocation_phase
	.type		__nv_reservedSMEM_allocation_phase,@object
	.size		__nv_reservedSMEM_allocation_phase,(.L_0 - __nv_reservedSMEM_allocation_phase)
__nv_reservedSMEM_allocation_phase:
	.zero		1
.L_0:
	.zero		7
	.weak		__nv_reservedSMEM_devtool_atexit_pc
	.type		__nv_reservedSMEM_devtool_atexit_pc,@object
	.size		__nv_reservedSMEM_devtool_atexit_pc,(__nv_reservedSMEM_allocation_mask - __nv_reservedSMEM_devtool_atexit_pc)
__nv_reservedSMEM_devtool_atexit_pc:
	.zero		8
	.weak		__nv_reservedSMEM_allocation_mask
	.type		__nv_reservedSMEM_allocation_mask,@object
	.size		__nv_reservedSMEM_allocation_mask,(.L_2 - __nv_reservedSMEM_allocation_mask)
__nv_reservedSMEM_allocation_mask:
	.zero		4
.L_2:


//--------------------- .nv.constant0.attn_fwd    --------------------------
	.section	.nv.constant0.attn_fwd,"a",@progbits
	.sectionflags	@""
	.align	4
.nv.constant0.attn_fwd:
	.zero		1032


//--------------------- SYMBOLS --------------------------

	.type		.nv.reservedSmem.offset0,@object
	.size		.nv.reservedSmem.offset0,0x4
	.type		.nv.reservedSmem.cap,@object
	.size		.nv.reservedSmem.cap,0x4
